//
// Generated by NVIDIA NVVM Compiler
//
// Compiler Build ID: CL-36424714
// Cuda compilation tools, release 13.0, V13.0.88
// Based on NVVM 20.0.0
//

.version 9.0
.target sm_100
.address_size 64

// _ZZ13kernel_VecDotPfS_S_mE5cache has been demoted

.entry _Z13kernel_VecAddPfS_S_m(
	.param .u64 .ptr .align 1 _Z13kernel_VecAddPfS_S_m_param_0,
	.param .u64 .ptr .align 1 _Z13kernel_VecAddPfS_S_m_param_1,
	.param .u64 .ptr .align 1 _Z13kernel_VecAddPfS_S_m_param_2,
	.param .u64 _Z13kernel_VecAddPfS_S_m_param_3
)
{
	.reg .pred 	%p<2>;
	.reg .b32 	%r<5>;
	.reg .b32 	%f<4>;
	.reg .b64 	%rd<13>;

	ld.param.u64 	%rd2, [_Z13kernel_VecAddPfS_S_m_param_0];
	ld.param.u64 	%rd3, [_Z13kernel_VecAddPfS_S_m_param_1];
	ld.param.u64 	%rd4, [_Z13kernel_VecAddPfS_S_m_param_2];
	ld.param.u64 	%rd5, [_Z13kernel_VecAddPfS_S_m_param_3];
	mov.u32 	%r1, %ctaid.x;
	mov.u32 	%r2, %ntid.x;
	mov.u32 	%r3, %tid.x;
	mad.lo.s32 	%r4, %r1, %r2, %r3;
	cvt.s64.s32 	%rd1, %r4;
	setp.le.u64 	%p1, %rd5, %rd1;
	@%p1 bra 	$L__BB0_2;
	cvta.to.global.u64 	%rd6, %rd2;
	cvta.to.global.u64 	%rd7, %rd3;
	cvta.to.global.u64 	%rd8, %rd4;
	shl.b64 	%rd9, %rd1, 2;
	add.s64 	%rd10, %rd6, %rd9;
	ld.global.f32 	%f1, [%rd10];
	add.s64 	%rd11, %rd7, %rd9;
	ld.global.f32 	%f2, [%rd11];
	add.f32 	%f3, %f1, %f2;
	add.s64 	%rd12, %rd8, %rd9;
	st.global.f32 	[%rd12], %f3;
$L__BB0_2:
	ret;

}
.entry _Z13kernel_VecSubPfS_S_m(
	.param .u64 .ptr .align 1 _Z13kernel_VecSubPfS_S_m_param_0,
	.param .u64 .ptr .align 1 _Z13kernel_VecSubPfS_S_m_param_1,
	.param .u64 .ptr .align 1 _Z13kernel_VecSubPfS_S_m_param_2,
	.param .u64 _Z13kernel_VecSubPfS_S_m_param_3
)
{
	.reg .pred 	%p<2>;
	.reg .b32 	%r<5>;
	.reg .b32 	%f<4>;
	.reg .b64 	%rd<13>;

	ld.param.u64 	%rd2, [_Z13kernel_VecSubPfS_S_m_param_0];
	ld.param.u64 	%rd3, [_Z13kernel_VecSubPfS_S_m_param_1];
	ld.param.u64 	%rd4, [_Z13kernel_VecSubPfS_S_m_param_2];
	ld.param.u64 	%rd5, [_Z13kernel_VecSubPfS_S_m_param_3];
	mov.u32 	%r1, %ctaid.x;
	mov.u32 	%r2, %ntid.x;
	mov.u32 	%r3, %tid.x;
	mad.lo.s32 	%r4, %r1, %r2, %r3;
	cvt.s64.s32 	%rd1, %r4;
	setp.le.u64 	%p1, %rd5, %rd1;
	@%p1 bra 	$L__BB1_2;
	cvta.to.global.u64 	%rd6, %rd2;
	cvta.to.global.u64 	%rd7, %rd3;
	cvta.to.global.u64 	%rd8, %rd4;
	shl.b64 	%rd9, %rd1, 2;
	add.s64 	%rd10, %rd6, %rd9;
	ld.global.f32 	%f1, [%rd10];
	add.s64 	%rd11, %rd7, %rd9;
	ld.global.f32 	%f2, [%rd11];
	sub.f32 	%f3, %f1, %f2;
	add.s64 	%rd12, %rd8, %rd9;
	st.global.f32 	[%rd12], %f3;
$L__BB1_2:
	ret;

}
.entry _Z13kernel_VecMulPfS_S_m(
	.param .u64 .ptr .align 1 _Z13kernel_VecMulPfS_S_m_param_0,
	.param .u64 .ptr .align 1 _Z13kernel_VecMulPfS_S_m_param_1,
	.param .u64 .ptr .align 1 _Z13kernel_VecMulPfS_S_m_param_2,
	.param .u64 _Z13kernel_VecMulPfS_S_m_param_3
)
{
	.reg .pred 	%p<2>;
	.reg .b32 	%r<5>;
	.reg .b32 	%f<4>;
	.reg .b64 	%rd<13>;

	ld.param.u64 	%rd2, [_Z13kernel_VecMulPfS_S_m_param_0];
	ld.param.u64 	%rd3, [_Z13kernel_VecMulPfS_S_m_param_1];
	ld.param.u64 	%rd4, [_Z13kernel_VecMulPfS_S_m_param_2];
	ld.param.u64 	%rd5, [_Z13kernel_VecMulPfS_S_m_param_3];
	mov.u32 	%r1, %ctaid.x;
	mov.u32 	%r2, %ntid.x;
	mov.u32 	%r3, %tid.x;
	mad.lo.s32 	%r4, %r1, %r2, %r3;
	cvt.s64.s32 	%rd1, %r4;
	setp.le.u64 	%p1, %rd5, %rd1;
	@%p1 bra 	$L__BB2_2;
	cvta.to.global.u64 	%rd6, %rd2;
	cvta.to.global.u64 	%rd7, %rd3;
	cvta.to.global.u64 	%rd8, %rd4;
	shl.b64 	%rd9, %rd1, 2;
	add.s64 	%rd10, %rd6, %rd9;
	ld.global.f32 	%f1, [%rd10];
	add.s64 	%rd11, %rd7, %rd9;
	ld.global.f32 	%f2, [%rd11];
	mul.f32 	%f3, %f1, %f2;
	add.s64 	%rd12, %rd8, %rd9;
	st.global.f32 	[%rd12], %f3;
$L__BB2_2:
	ret;

}
.entry _Z16kernel_MatrixMulPfS_S_mmm(
	.param .u64 .ptr .align 1 _Z16kernel_MatrixMulPfS_S_mmm_param_0,
	.param .u64 .ptr .align 1 _Z16kernel_MatrixMulPfS_S_mmm_param_1,
	.param .u64 .ptr .align 1 _Z16kernel_MatrixMulPfS_S_mmm_param_2,
	.param .u64 _Z16kernel_MatrixMulPfS_S_mmm_param_3,
	.param .u64 _Z16kernel_MatrixMulPfS_S_mmm_param_4,
	.param .u64 _Z16kernel_MatrixMulPfS_S_mmm_param_5
)
{
	.reg .pred 	%p<13>;
	.reg .b32 	%r<9>;
	.reg .b32 	%f<68>;
	.reg .b64 	%rd<105>;

	ld.param.u64 	%rd26, [_Z16kernel_MatrixMulPfS_S_mmm_param_0];
	ld.param.u64 	%rd27, [_Z16kernel_MatrixMulPfS_S_mmm_param_1];
	ld.param.u64 	%rd28, [_Z16kernel_MatrixMulPfS_S_mmm_param_3];
	ld.param.u64 	%rd24, [_Z16kernel_MatrixMulPfS_S_mmm_param_4];
	ld.param.u64 	%rd25, [_Z16kernel_MatrixMulPfS_S_mmm_param_5];
	cvta.to.global.u64 	%rd1, %rd27;
	cvta.to.global.u64 	%rd2, %rd26;
	mov.u32 	%r1, %ctaid.y;
	mov.u32 	%r2, %ntid.y;
	mov.u32 	%r3, %tid.y;
	mad.lo.s32 	%r4, %r1, %r2, %r3;
	mov.u32 	%r5, %ctaid.x;
	mov.u32 	%r6, %ntid.x;
	mov.u32 	%r7, %tid.x;
	mad.lo.s32 	%r8, %r5, %r6, %r7;
	cvt.u64.u32 	%rd3, %r4;
	setp.le.u64 	%p1, %rd28, %rd3;
	cvt.s64.s32 	%rd4, %r8;
	setp.le.u64 	%p2, %rd25, %rd4;
	or.pred  	%p3, %p1, %p2;
	@%p3 bra 	$L__BB3_14;
	setp.eq.s64 	%p4, %rd24, 0;
	mov.f32 	%f67, 0f00000000;
	@%p4 bra 	$L__BB3_13;
	mul.lo.s64 	%rd5, %rd24, %rd3;
	and.b64  	%rd6, %rd24, 7;
	setp.lt.u64 	%p5, %rd24, 8;
	mov.f32 	%f67, 0f00000000;
	mov.b64 	%rd103, 0;
	@%p5 bra 	$L__BB3_5;
	and.b64  	%rd103, %rd24, -8;
	shl.b64 	%rd30, %rd4, 2;
	add.s64 	%rd100, %rd1, %rd30;
	shl.b64 	%rd9, %rd25, 5;
	shl.b64 	%rd31, %rd5, 2;
	add.s64 	%rd32, %rd31, %rd2;
	add.s64 	%rd99, %rd32, 16;
	mov.f32 	%f67, 0f00000000;
	mov.u64 	%rd101, %rd103;
$L__BB3_4:
	.pragma "nounroll";
	ld.global.f32 	%f17, [%rd99+-16];
	ld.global.f32 	%f18, [%rd100];
	fma.rn.f32 	%f19, %f17, %f18, %f67;
	ld.global.f32 	%f20, [%rd99+-12];
	shl.b64 	%rd33, %rd25, 2;
	add.s64 	%rd34, %rd100, %rd33;
	ld.global.f32 	%f21, [%rd34];
	fma.rn.f32 	%f22, %f20, %f21, %f19;
	ld.global.f32 	%f23, [%rd99+-8];
	add.s64 	%rd35, %rd34, %rd33;
	ld.global.f32 	%f24, [%rd35];
	fma.rn.f32 	%f25, %f23, %f24, %f22;
	ld.global.f32 	%f26, [%rd99+-4];
	add.s64 	%rd36, %rd35, %rd33;
	ld.global.f32 	%f27, [%rd36];
	fma.rn.f32 	%f28, %f26, %f27, %f25;
	ld.global.f32 	%f29, [%rd99];
	add.s64 	%rd37, %rd36, %rd33;
	ld.global.f32 	%f30, [%rd37];
	fma.rn.f32 	%f31, %f29, %f30, %f28;
	ld.global.f32 	%f32, [%rd99+4];
	add.s64 	%rd38, %rd37, %rd33;
	ld.global.f32 	%f33, [%rd38];
	fma.rn.f32 	%f34, %f32, %f33, %f31;
	ld.global.f32 	%f35, [%rd99+8];
	add.s64 	%rd39, %rd38, %rd33;
	ld.global.f32 	%f36, [%rd39];
	fma.rn.f32 	%f37, %f35, %f36, %f34;
	ld.global.f32 	%f38, [%rd99+12];
	add.s64 	%rd40, %rd39, %rd33;
	ld.global.f32 	%f39, [%rd40];
	fma.rn.f32 	%f67, %f38, %f39, %f37;
	add.s64 	%rd101, %rd101, -8;
	add.s64 	%rd100, %rd100, %rd9;
	add.s64 	%rd99, %rd99, 32;
	setp.ne.s64 	%p6, %rd101, 0;
	@%p6 bra 	$L__BB3_4;
$L__BB3_5:
	setp.eq.s64 	%p7, %rd6, 0;
	@%p7 bra 	$L__BB3_13;
	and.b64  	%rd18, %rd24, 3;
	setp.lt.u64 	%p8, %rd6, 4;
	@%p8 bra 	$L__BB3_8;
	add.s64 	%rd41, %rd103, %rd5;
	shl.b64 	%rd42, %rd41, 2;
	add.s64 	%rd43, %rd2, %rd42;
	ld.global.f32 	%f41, [%rd43];
	mad.lo.s64 	%rd44, %rd103, %rd25, %rd4;
	shl.b64 	%rd45, %rd44, 2;
	add.s64 	%rd46, %rd1, %rd45;
	ld.global.f32 	%f42, [%rd46];
	fma.rn.f32 	%f43, %f41, %f42, %f67;
	add.s64 	%rd47, %rd103, 1;
	and.b64  	%rd48, %rd47, 4294967295;
	add.s64 	%rd49, %rd48, %rd5;
	shl.b64 	%rd50, %rd49, 2;
	add.s64 	%rd51, %rd2, %rd50;
	ld.global.f32 	%f44, [%rd51];
	mad.lo.s64 	%rd52, %rd48, %rd25, %rd4;
	shl.b64 	%rd53, %rd52, 2;
	add.s64 	%rd54, %rd1, %rd53;
	ld.global.f32 	%f45, [%rd54];
	fma.rn.f32 	%f46, %f44, %f45, %f43;
	add.s64 	%rd55, %rd103, 2;
	and.b64  	%rd56, %rd55, 4294967295;
	add.s64 	%rd57, %rd56, %rd5;
	shl.b64 	%rd58, %rd57, 2;
	add.s64 	%rd59, %rd2, %rd58;
	ld.global.f32 	%f47, [%rd59];
	mad.lo.s64 	%rd60, %rd56, %rd25, %rd4;
	shl.b64 	%rd61, %rd60, 2;
	add.s64 	%rd62, %rd1, %rd61;
	ld.global.f32 	%f48, [%rd62];
	fma.rn.f32 	%f49, %f47, %f48, %f46;
	add.s64 	%rd63, %rd103, 3;
	and.b64  	%rd64, %rd63, 4294967295;
	add.s64 	%rd65, %rd64, %rd5;
	shl.b64 	%rd66, %rd65, 2;
	add.s64 	%rd67, %rd2, %rd66;
	ld.global.f32 	%f50, [%rd67];
	mad.lo.s64 	%rd68, %rd64, %rd25, %rd4;
	shl.b64 	%rd69, %rd68, 2;
	add.s64 	%rd70, %rd1, %rd69;
	ld.global.f32 	%f51, [%rd70];
	fma.rn.f32 	%f67, %f50, %f51, %f49;
	add.s64 	%rd71, %rd103, 4;
	and.b64  	%rd103, %rd71, 4294967295;
$L__BB3_8:
	setp.eq.s64 	%p9, %rd18, 0;
	@%p9 bra 	$L__BB3_13;
	setp.eq.s64 	%p10, %rd18, 1;
	@%p10 bra 	$L__BB3_11;
	add.s64 	%rd72, %rd103, %rd5;
	shl.b64 	%rd73, %rd72, 2;
	add.s64 	%rd74, %rd2, %rd73;
	ld.global.f32 	%f53, [%rd74];
	mad.lo.s64 	%rd75, %rd103, %rd25, %rd4;
	shl.b64 	%rd76, %rd75, 2;
	add.s64 	%rd77, %rd1, %rd76;
	ld.global.f32 	%f54, [%rd77];
	fma.rn.f32 	%f55, %f53, %f54, %f67;
	add.s64 	%rd78, %rd103, 1;
	and.b64  	%rd79, %rd78, 4294967295;
	add.s64 	%rd80, %rd79, %rd5;
	shl.b64 	%rd81, %rd80, 2;
	add.s64 	%rd82, %rd2, %rd81;
	ld.global.f32 	%f56, [%rd82];
	mad.lo.s64 	%rd83, %rd79, %rd25, %rd4;
	shl.b64 	%rd84, %rd83, 2;
	add.s64 	%rd85, %rd1, %rd84;
	ld.global.f32 	%f57, [%rd85];
	fma.rn.f32 	%f67, %f56, %f57, %f55;
	add.s64 	%rd86, %rd103, 2;
	and.b64  	%rd103, %rd86, 4294967295;
$L__BB3_11:
	and.b64  	%rd87, %rd24, 1;
	setp.eq.b64 	%p11, %rd87, 1;
	not.pred 	%p12, %p11;
	@%p12 bra 	$L__BB3_13;
	add.s64 	%rd88, %rd103, %rd5;
	shl.b64 	%rd89, %rd88, 2;
	add.s64 	%rd90, %rd2, %rd89;
	ld.global.f32 	%f58, [%rd90];
	mad.lo.s64 	%rd91, %rd103, %rd25, %rd4;
	shl.b64 	%rd92, %rd91, 2;
	add.s64 	%rd93, %rd1, %rd92;
	ld.global.f32 	%f59, [%rd93];
	fma.rn.f32 	%f67, %f58, %f59, %f67;
$L__BB3_13:
	ld.param.u64 	%rd98, [_Z16kernel_MatrixMulPfS_S_mmm_param_2];
	mad.lo.s64 	%rd94, %rd25, %rd3, %rd4;
	cvta.to.global.u64 	%rd95, %rd98;
	shl.b64 	%rd96, %rd94, 2;
	add.s64 	%rd97, %rd95, %rd96;
	st.global.f32 	[%rd97], %f67;
$L__BB3_14:
	ret;

}
.entry _Z17kernel_VecSigmoidPfS_m(
	.param .u64 .ptr .align 1 _Z17kernel_VecSigmoidPfS_m_param_0,
	.param .u64 .ptr .align 1 _Z17kernel_VecSigmoidPfS_m_param_1,
	.param .u64 _Z17kernel_VecSigmoidPfS_m_param_2
)
{
	.reg .pred 	%p<2>;
	.reg .b32 	%r<7>;
	.reg .b32 	%f<15>;
	.reg .b64 	%rd<10>;

	ld.param.u64 	%rd2, [_Z17kernel_VecSigmoidPfS_m_param_0];
	ld.param.u64 	%rd3, [_Z17kernel_VecSigmoidPfS_m_param_1];
	ld.param.u64 	%rd4, [_Z17kernel_VecSigmoidPfS_m_param_2];
	mov.u32 	%r1, %ctaid.x;
	mov.u32 	%r2, %ntid.x;
	mov.u32 	%r3, %tid.x;
	mad.lo.s32 	%r4, %r1, %r2, %r3;
	cvt.s64.s32 	%rd1, %r4;
	setp.le.u64 	%p1, %rd4, %rd1;
	@%p1 bra 	$L__BB4_2;
	cvta.to.global.u64 	%rd5, %rd2;
	cvta.to.global.u64 	%rd6, %rd3;
	shl.b64 	%rd7, %rd1, 2;
	add.s64 	%rd8, %rd5, %rd7;
	ld.global.f32 	%f1, [%rd8];
	fma.rn.f32 	%f2, %f1, 0fBBBB989D, 0f3F000000;
	cvt.sat.f32.f32 	%f3, %f2;
	mov.f32 	%f4, 0f4B400001;
	mov.f32 	%f5, 0f437C0000;
	fma.rm.f32 	%f6, %f3, %f5, %f4;
	add.f32 	%f7, %f6, 0fCB40007F;
	neg.f32 	%f8, %f7;
	fma.rn.f32 	%f9, %f1, 0fBFB8AA3B, %f8;
	fma.rn.f32 	%f10, %f1, 0fB2A57060, %f9;
	mov.b32 	%r5, %f6;
	shl.b32 	%r6, %r5, 23;
	mov.b32 	%f11, %r6;
	ex2.approx.ftz.f32 	%f12, %f10;
	fma.rn.f32 	%f13, %f12, %f11, 0f3F800000;
	rcp.rn.f32 	%f14, %f13;
	add.s64 	%rd9, %rd6, %rd7;
	st.global.f32 	[%rd9], %f14;
$L__BB4_2:
	ret;

}
.entry _Z22kernel_VecSigmoidPrimePfS_m(
	.param .u64 .ptr .align 1 _Z22kernel_VecSigmoidPrimePfS_m_param_0,
	.param .u64 .ptr .align 1 _Z22kernel_VecSigmoidPrimePfS_m_param_1,
	.param .u64 _Z22kernel_VecSigmoidPrimePfS_m_param_2
)
{
	.reg .pred 	%p<2>;
	.reg .b32 	%r<7>;
	.reg .b32 	%f<18>;
	.reg .b64 	%rd<10>;

	ld.param.u64 	%rd2, [_Z22kernel_VecSigmoidPrimePfS_m_param_0];
	ld.param.u64 	%rd3, [_Z22kernel_VecSigmoidPrimePfS_m_param_1];
	ld.param.u64 	%rd4, [_Z22kernel_VecSigmoidPrimePfS_m_param_2];
	mov.u32 	%r1, %ctaid.x;
	mov.u32 	%r2, %ntid.x;
	mov.u32 	%r3, %tid.x;
	mad.lo.s32 	%r4, %r1, %r2, %r3;
	cvt.s64.s32 	%rd1, %r4;
	setp.le.u64 	%p1, %rd4, %rd1;
	@%p1 bra 	$L__BB5_2;
	cvta.to.global.u64 	%rd5, %rd2;
	cvta.to.global.u64 	%rd6, %rd3;
	shl.b64 	%rd7, %rd1, 2;
	add.s64 	%rd8, %rd5, %rd7;
	ld.global.f32 	%f1, [%rd8];
	fma.rn.f32 	%f2, %f1, 0fBBBB989D, 0f3F000000;
	cvt.sat.f32.f32 	%f3, %f2;
	mov.f32 	%f4, 0f4B400001;
	mov.f32 	%f5, 0f437C0000;
	fma.rm.f32 	%f6, %f3, %f5, %f4;
	add.f32 	%f7, %f6, 0fCB40007F;
	neg.f32 	%f8, %f7;
	fma.rn.f32 	%f9, %f1, 0fBFB8AA3B, %f8;
	fma.rn.f32 	%f10, %f1, 0fB2A57060, %f9;
	mov.b32 	%r5, %f6;
	shl.b32 	%r6, %r5, 23;
	mov.b32 	%f11, %r6;
	ex2.approx.ftz.f32 	%f12, %f10;
	fma.rn.f32 	%f13, %f12, %f11, 0f3F800000;
	rcp.rn.f32 	%f14, %f13;
	mov.f32 	%f15, 0f3F800000;
	sub.f32 	%f16, %f15, %f14;
	mul.f32 	%f17, %f14, %f16;
	add.s64 	%rd9, %rd6, %rd7;
	st.global.f32 	[%rd9], %f17;
$L__BB5_2:
	ret;

}
.entry _Z13kernel_VecDotPfS_S_m(
	.param .u64 .ptr .align 1 _Z13kernel_VecDotPfS_S_m_param_0,
	.param .u64 .ptr .align 1 _Z13kernel_VecDotPfS_S_m_param_1,
	.param .u64 .ptr .align 1 _Z13kernel_VecDotPfS_S_m_param_2,
	.param .u64 _Z13kernel_VecDotPfS_S_m_param_3
)
{
	.reg .pred 	%p<7>;
	.reg .b32 	%r<18>;
	.reg .b32 	%f<14>;
	.reg .b64 	%rd<17>;
	// demoted variable
	.shared .align 4 .b8 _ZZ13kernel_VecDotPfS_S_mE5cache[1024];
	ld.param.u64 	%rd6, [_Z13kernel_VecDotPfS_S_m_param_0];
	ld.param.u64 	%rd7, [_Z13kernel_VecDotPfS_S_m_param_1];
	ld.param.u64 	%rd8, [_Z13kernel_VecDotPfS_S_m_param_2];
	ld.param.u64 	%rd9, [_Z13kernel_VecDotPfS_S_m_param_3];
	mov.u32 	%r1, %tid.x;
	mov.u32 	%r2, %ctaid.x;
	mov.u32 	%r17, %ntid.x;
	mad.lo.s32 	%r16, %r2, %r17, %r1;
	cvt.s64.s32 	%rd16, %r16;
	setp.le.u64 	%p1, %rd9, %rd16;
	mov.f32 	%f13, 0f00000000;
	@%p1 bra 	$L__BB6_3;
	mov.u32 	%r11, %nctaid.x;
	mul.lo.s32 	%r5, %r17, %r11;
	cvta.to.global.u64 	%rd2, %rd6;
	cvta.to.global.u64 	%rd3, %rd7;
	mov.f32 	%f13, 0f00000000;
$L__BB6_2:
	shl.b64 	%rd10, %rd16, 2;
	add.s64 	%rd11, %rd2, %rd10;
	ld.global.f32 	%f6, [%rd11];
	add.s64 	%rd12, %rd3, %rd10;
	ld.global.f32 	%f7, [%rd12];
	fma.rn.f32 	%f13, %f6, %f7, %f13;
	add.s32 	%r16, %r16, %r5;
	cvt.s64.s32 	%rd16, %r16;
	setp.gt.u64 	%p2, %rd9, %rd16;
	@%p2 bra 	$L__BB6_2;
$L__BB6_3:
	shl.b32 	%r12, %r1, 2;
	mov.u32 	%r13, _ZZ13kernel_VecDotPfS_S_mE5cache;
	add.s32 	%r8, %r13, %r12;
	st.shared.f32 	[%r8], %f13;
	bar.sync 	0;
	setp.lt.u32 	%p3, %r17, 2;
	@%p3 bra 	$L__BB6_7;
$L__BB6_4:
	shr.u32 	%r10, %r17, 1;
	setp.ge.u32 	%p4, %r1, %r10;
	@%p4 bra 	$L__BB6_6;
	shl.b32 	%r14, %r10, 2;
	add.s32 	%r15, %r8, %r14;
	ld.shared.f32 	%f8, [%r15];
	ld.shared.f32 	%f9, [%r8];
	add.f32 	%f10, %f8, %f9;
	st.shared.f32 	[%r8], %f10;
$L__BB6_6:
	bar.sync 	0;
	setp.gt.u32 	%p5, %r17, 3;
	mov.u32 	%r17, %r10;
	@%p5 bra 	$L__BB6_4;
$L__BB6_7:
	setp.ne.s32 	%p6, %r1, 0;
	@%p6 bra 	$L__BB6_9;
	ld.shared.f32 	%f11, [_ZZ13kernel_VecDotPfS_S_mE5cache];
	cvta.to.global.u64 	%rd13, %rd8;
	mul.wide.u32 	%rd14, %r2, 4;
	add.s64 	%rd15, %rd13, %rd14;
	st.global.f32 	[%rd15], %f11;
$L__BB6_9:
	ret;

}
.entry _Z22kernel_MatrixTransposePfS_mm(
	.param .u64 .ptr .align 1 _Z22kernel_MatrixTransposePfS_mm_param_0,
	.param .u64 .ptr .align 1 _Z22kernel_MatrixTransposePfS_mm_param_1,
	.param .u64 _Z22kernel_MatrixTransposePfS_mm_param_2,
	.param .u64 _Z22kernel_MatrixTransposePfS_mm_param_3
)
{
	.reg .pred 	%p<4>;
	.reg .b32 	%r<9>;
	.reg .b32 	%f<2>;
	.reg .b64 	%rd<15>;

	ld.param.u64 	%rd3, [_Z22kernel_MatrixTransposePfS_mm_param_0];
	ld.param.u64 	%rd4, [_Z22kernel_MatrixTransposePfS_mm_param_1];
	ld.param.u64 	%rd5, [_Z22kernel_MatrixTransposePfS_mm_param_2];
	ld.param.u64 	%rd6, [_Z22kernel_MatrixTransposePfS_mm_param_3];
	mov.u32 	%r1, %ctaid.y;
	mov.u32 	%r2, %ntid.y;
	mov.u32 	%r3, %tid.y;
	mad.lo.s32 	%r4, %r1, %r2, %r3;
	mov.u32 	%r5, %ctaid.x;
	mov.u32 	%r6, %ntid.x;
	mov.u32 	%r7, %tid.x;
	mad.lo.s32 	%r8, %r5, %r6, %r7;
	cvt.u64.u32 	%rd1, %r4;
	setp.le.u64 	%p1, %rd5, %rd1;
	cvt.s64.s32 	%rd2, %r8;
	setp.le.u64 	%p2, %rd6, %rd2;
	or.pred  	%p3, %p1, %p2;
	@%p3 bra 	$L__BB7_2;
	cvta.to.global.u64 	%rd7, %rd3;
	cvta.to.global.u64 	%rd8, %rd4;
	mad.lo.s64 	%rd9, %rd6, %rd1, %rd2;
	shl.b64 	%rd10, %rd9, 2;
	add.s64 	%rd11, %rd7, %rd10;
	ld.global.f32 	%f1, [%rd11];
	mad.lo.s64 	%rd12, %rd5, %rd2, %rd1;
	shl.b64 	%rd13, %rd12, 2;
	add.s64 	%rd14, %rd8, %rd13;
	st.global.f32 	[%rd14], %f1;
$L__BB7_2:
	ret;

}
.entry _Z15kernel_VecScalePfS_fm(
	.param .u64 .ptr .align 1 _Z15kernel_VecScalePfS_fm_param_0,
	.param .u64 .ptr .align 1 _Z15kernel_VecScalePfS_fm_param_1,
	.param .f32 _Z15kernel_VecScalePfS_fm_param_2,
	.param .u64 _Z15kernel_VecScalePfS_fm_param_3
)
{
	.reg .pred 	%p<2>;
	.reg .b32 	%r<5>;
	.reg .b32 	%f<4>;
	.reg .b64 	%rd<10>;

	ld.param.u64 	%rd2, [_Z15kernel_VecScalePfS_fm_param_0];
	ld.param.u64 	%rd3, [_Z15kernel_VecScalePfS_fm_param_1];
	ld.param.f32 	%f1, [_Z15kernel_VecScalePfS_fm_param_2];
	ld.param.u64 	%rd4, [_Z15kernel_VecScalePfS_fm_param_3];
	mov.u32 	%r1, %ctaid.x;
	mov.u32 	%r2, %ntid.x;
	mov.u32 	%r3, %tid.x;
	mad.lo.s32 	%r4, %r1, %r2, %r3;
	cvt.s64.s32 	%rd1, %r4;
	setp.le.u64 	%p1, %rd4, %rd1;
	@%p1 bra 	$L__BB8_2;
	cvta.to.global.u64 	%rd5, %rd2;
	cvta.to.global.u64 	%rd6, %rd3;
	shl.b64 	%rd7, %rd1, 2;
	add.s64 	%rd8, %rd5, %rd7;
	ld.global.f32 	%f2, [%rd8];
	mul.f32 	%f3, %f1, %f2;
	add.s64 	%rd9, %rd6, %rd7;
	st.global.f32 	[%rd9], %f3;
$L__BB8_2:
	ret;

}


// ===== COMPILED SASS (sm_100) =====

	.target	sm_100

	.elftype	@"ET_EXEC"


//--------------------- .note.nv.tkinfo           --------------------------
	.section	.note.nv.tkinfo,"",@"SHT_NOTE"
	.sectionflags	@"SHF_NOTE_NV_TKINFO"
	.tkinfo
        /*0018*/ 	.word	0x00000002
        /*0030*/ 	.string	""
        /*0030*/ 	.string	"ptxas"
        /*0030*/ 	.string	"Cuda compilation tools, release 13.0, V13.0.88"
        /*0030*/ 	.string	"Build cuda_13.0.r13.0/compiler.36424714_0"
        /*0030*/ 	.string	"-arch sm_100 -m 64 "



//--------------------- .note.nv.cuinfo           --------------------------
	.section	.note.nv.cuinfo,"",@"SHT_NOTE"
	.sectionflags	@"SHF_NOTE_NV_CUINFO"
        /*0018*/ 	.short	0x0002
        /*001a*/ 	.short	0x0064
        /*001c*/ 	.short	0x0082
	.zero		2


//--------------------- .nv.info                  --------------------------
	.section	.nv.info,"",@"SHT_CUDA_INFO"
	.align	4


	//----- nvinfo : EIATTR_REGCOUNT
	.align		4
        /*0000*/ 	.byte	0x04, 0x2f
        /*0002*/ 	.short	(.L_1 - .L_0)
	.align		4
.L_0:
        /*0004*/ 	.word	index@(_Z13kernel_VecAddPfS_S_m)
        /*0008*/ 	.word	0x0000000c


	//----- nvinfo : EIATTR_FRAME_SIZE
	.align		4
.L_1:
        /*000c*/ 	.byte	0x04, 0x11
        /*000e*/ 	.short	(.L_3 - .L_2)
	.align		4
.L_2:
        /*0010*/ 	.word	index@(_Z13kernel_VecAddPfS_S_m)
        /*0014*/ 	.word	0x00000000


	//----- nvinfo : EIATTR_REGCOUNT
	.align		4
.L_3:
        /*0018*/ 	.byte	0x04, 0x2f
        /*001a*/ 	.short	(.L_5 - .L_4)
	.align		4
.L_4:
        /*001c*/ 	.word	index@(_Z13kernel_VecSubPfS_S_m)
        /*0020*/ 	.word	0x0000000c


	//----- nvinfo : EIATTR_FRAME_SIZE
	.align		4
.L_5:
        /*0024*/ 	.byte	0x04, 0x11
        /*0026*/ 	.short	(.L_7 - .L_6)
	.align		4
.L_6:
        /*0028*/ 	.word	index@(_Z13kernel_VecSubPfS_S_m)
        /*002c*/ 	.word	0x00000000


	//----- nvinfo : EIATTR_REGCOUNT
	.align		4
.L_7:
        /*0030*/ 	.byte	0x04, 0x2f
        /*0032*/ 	.short	(.L_9 - .L_8)
	.align		4
.L_8:
        /*0034*/ 	.word	index@(_Z13kernel_VecMulPfS_S_m)
        /*0038*/ 	.word	0x0000000c


	//----- nvinfo : EIATTR_FRAME_SIZE
	.align		4
.L_9:
        /*003c*/ 	.byte	0x04, 0x11
        /*003e*/ 	.short	(.L_11 - .L_10)
	.align		4
.L_10:
        /*0040*/ 	.word	index@(_Z13kernel_VecMulPfS_S_m)
        /*0044*/ 	.word	0x00000000


	//----- nvinfo : EIATTR_REGCOUNT
	.align		4
.L_11:
        /*0048*/ 	.byte	0x04, 0x2f
        /*004a*/ 	.short	(.L_13 - .L_12)
	.align		4
.L_12:
        /*004c*/ 	.word	index@(_Z16kernel_MatrixMulPfS_S_mmm)
        /*0050*/ 	.word	0x00000020


	//----- nvinfo : EIATTR_FRAME_SIZE
	.align		4
.L_13:
        /*0054*/ 	.byte	0x04, 0x11
        /*0056*/ 	.short	(.L_15 - .L_14)
	.align		4
.L_14:
        /*0058*/ 	.word	index@(_Z16kernel_MatrixMulPfS_S_mmm)
        /*005c*/ 	.word	0x00000000


	//----- nvinfo : EIATTR_REGCOUNT
	.align		4
.L_15:
        /*0060*/ 	.byte	0x04, 0x2f
        /*0062*/ 	.short	(.L_17 - .L_16)
	.align		4
.L_16:
        /*0064*/ 	.word	index@(_Z17kernel_VecSigmoidPfS_m)
        /*0068*/ 	.word	0x0000000f


	//----- nvinfo : EIATTR_FRAME_SIZE
	.align		4
.L_17:
        /*006c*/ 	.byte	0x04, 0x11
        /*006e*/ 	.short	(.L_19 - .L_18)
	.align		4
.L_18:
        /*0070*/ 	.word	index@($__internal_1_$__cuda_sm20_rcp_rn_f32_slowpath)
        /*0074*/ 	.word	0x00000000


	//----- nvinfo : EIATTR_FRAME_SIZE
	.align		4
.L_19:
        /*0078*/ 	.byte	0x04, 0x11
        /*007a*/ 	.short	(.L_21 - .L_20)
	.align		4
.L_20:
        /*007c*/ 	.word	index@(_Z17kernel_VecSigmoidPfS_m)
        /*0080*/ 	.word	0x00000000


	//----- nvinfo : EIATTR_REGCOUNT
	.align		4
.L_21:
        /*0084*/ 	.byte	0x04, 0x2f
        /*0086*/ 	.short	(.L_23 - .L_22)
	.align		4
.L_22:
        /*0088*/ 	.word	index@(_Z22kernel_VecSigmoidPrimePfS_m)
        /*008c*/ 	.word	0x0000000f


	//----- nvinfo : EIATTR_FRAME_SIZE
	.align		4
.L_23:
        /*0090*/ 	.byte	0x04, 0x11
        /*0092*/ 	.short	(.L_25 - .L_24)
	.align		4
.L_24:
        /*0094*/ 	.word	index@($__internal_0_$__cuda_sm20_rcp_rn_f32_slowpath)
        /*0098*/ 	.word	0x00000000


	//----- nvinfo : EIATTR_FRAME_SIZE
	.align		4
.L_25:
        /*009c*/ 	.byte	0x04, 0x11
        /*009e*/ 	.short	(.L_27 - .L_26)
	.align		4
.L_26:
        /*00a0*/ 	.word	index@(_Z22kernel_VecSigmoidPrimePfS_m)
        /*00a4*/ 	.word	0x00000000


	//----- nvinfo : EIATTR_REGCOUNT
	.align		4
.L_27:
        /*00a8*/ 	.byte	0x04, 0x2f
        /*00aa*/ 	.short	(.L_29 - .L_28)
	.align		4
.L_28:
        /*00ac*/ 	.word	index@(_Z13kernel_VecDotPfS_S_m)
        /*00b0*/ 	.word	0x00000010


	//----- nvinfo : EIATTR_FRAME_SIZE
	.align		4
.L_29:
        /*00b4*/ 	.byte	0x04, 0x11
        /*00b6*/ 	.short	(.L_31 - .L_30)
	.align		4
.L_30:
        /*00b8*/ 	.word	index@(_Z13kernel_VecDotPfS_S_m)
        /*00bc*/ 	.word	0x00000000


	//----- nvinfo : EIATTR_REGCOUNT
	.align		4
.L_31:
        /*00c0*/ 	.byte	0x04, 0x2f
        /*00c2*/ 	.short	(.L_33 - .L_32)
	.align		4
.L_32:
        /*00c4*/ 	.word	index@(_Z22kernel_MatrixTransposePfS_mm)
        /*00c8*/ 	.word	0x0000000c


	//----- nvinfo : EIATTR_FRAME_SIZE
	.align		4
.L_33:
        /*00cc*/ 	.byte	0x04, 0x11
        /*00ce*/ 	.short	(.L_35 - .L_34)
	.align		4
.L_34:
        /*00d0*/ 	.word	index@(_Z22kernel_MatrixTransposePfS_mm)
        /*00d4*/ 	.word	0x00000000


	//----- nvinfo : EIATTR_REGCOUNT
	.align		4
.L_35:
        /*00d8*/ 	.byte	0x04, 0x2f
        /*00da*/ 	.short	(.L_37 - .L_36)
	.align		4
.L_36:
        /*00dc*/ 	.word	index@(_Z15kernel_VecScalePfS_fm)
        /*00e0*/ 	.word	0x0000000a


	//----- nvinfo : EIATTR_FRAME_SIZE
	.align		4
.L_37:
        /*00e4*/ 	.byte	0x04, 0x11
        /*00e6*/ 	.short	(.L_39 - .L_38)
	.align		4
.L_38:
        /*00e8*/ 	.word	index@(_Z15kernel_VecScalePfS_fm)
        /*00ec*/ 	.word	0x00000000


	//----- nvinfo : EIATTR_MIN_STACK_SIZE
	.align		4
.L_39:
        /*00f0*/ 	.byte	0x04, 0x12
        /*00f2*/ 	.short	(.L_41 - .L_40)
	.align		4
.L_40:
        /*00f4*/ 	.word	index@(_Z15kernel_VecScalePfS_fm)
        /*00f8*/ 	.word	0x00000000


	//----- nvinfo : EIATTR_MIN_STACK_SIZE
	.align		4
.L_41:
        /*00fc*/ 	.byte	0x04, 0x12
        /*00fe*/ 	.short	(.L_43 - .L_42)
	.align		4
.L_42:
        /*0100*/ 	.word	index@(_Z22kernel_MatrixTransposePfS_mm)
        /*0104*/ 	.word	0x00000000


	//----- nvinfo : EIATTR_MIN_STACK_SIZE
	.align		4
.L_43:
        /*0108*/ 	.byte	0x04, 0x12
        /*010a*/ 	.short	(.L_45 - .L_44)
	.align		4
.L_44:
        /*010c*/ 	.word	index@(_Z13kernel_VecDotPfS_S_m)
        /*0110*/ 	.word	0x00000000


	//----- nvinfo : EIATTR_MIN_STACK_SIZE
	.align		4
.L_45:
        /*0114*/ 	.byte	0x04, 0x12
        /*0116*/ 	.short	(.L_47 - .L_46)
	.align		4
.L_46:
        /*0118*/ 	.word	index@(_Z22kernel_VecSigmoidPrimePfS_m)
        /*011c*/ 	.word	0x00000000


	//----- nvinfo : EIATTR_MIN_STACK_SIZE
	.align		4
.L_47:
        /*0120*/ 	.byte	0x04, 0x12
        /*0122*/ 	.short	(.L_49 - .L_48)
	.align		4
.L_48:
        /*0124*/ 	.word	index@(_Z17kernel_VecSigmoidPfS_m)
        /*0128*/ 	.word	0x00000000


	//----- nvinfo : EIATTR_MIN_STACK_SIZE
	.align		4
.L_49:
        /*012c*/ 	.byte	0x04, 0x12
        /*012e*/ 	.short	(.L_51 - .L_50)
	.align		4
.L_50:
        /*0130*/ 	.word	index@(_Z16kernel_MatrixMulPfS_S_mmm)
        /*0134*/ 	.word	0x00000000


	//----- nvinfo : EIATTR_MIN_STACK_SIZE
	.align		4
.L_51:
        /*0138*/ 	.byte	0x04, 0x12
        /*013a*/ 	.short	(.L_53 - .L_52)
	.align		4
.L_52:
        /*013c*/ 	.word	index@(_Z13kernel_VecMulPfS_S_m)
        /*0140*/ 	.word	0x00000000


	//----- nvinfo : EIATTR_MIN_STACK_SIZE
	.align		4
.L_53:
        /*0144*/ 	.byte	0x04, 0x12
        /*0146*/ 	.short	(.L_55 - .L_54)
	.align		4
.L_54:
        /*0148*/ 	.word	index@(_Z13kernel_VecSubPfS_S_m)
        /*014c*/ 	.word	0x00000000


	//----- nvinfo : EIATTR_MIN_STACK_SIZE
	.align		4
.L_55:
        /*0150*/ 	.byte	0x04, 0x12
        /*0152*/ 	.short	(.L_57 - .L_56)
	.align		4
.L_56:
        /*0154*/ 	.word	index@(_Z13kernel_VecAddPfS_S_m)
        /*0158*/ 	.word	0x00000000
.L_57:


//--------------------- .nv.compat                --------------------------
	.section	.nv.compat,"",@"SHT_CUDA_COMPAT_INFO"
	.align	4
        /*0000*/ 	.byte	0x02, 0x09, 0x00, 0x00, 0x02, 0x02, 0x01, 0x00, 0x02, 0x05, 0x05, 0x00, 0x03, 0x07, 0x01, 0x01
        /*0010*/ 	.byte	0x02, 0x03, 0x00, 0x00, 0x02, 0x06, 0x01, 0x00, 0x04, 0x0b, 0x08, 0x00, 0x09, 0x00, 0x00, 0x00
        /*0020*/ 	.byte	0x00, 0x00, 0x00, 0x00


//--------------------- .nv.info._Z15kernel_VecScalePfS_fm --------------------------
	.section	.nv.info._Z15kernel_VecScalePfS_fm,"",@"SHT_CUDA_INFO"
	.sectionflags	@""
	.align	4


	//----- nvinfo : EIATTR_CUDA_API_VERSION
	.align		4
        /*0000*/ 	.byte	0x04, 0x37
        /*0002*/ 	.short	(.L_59 - .L_58)
.L_58:
        /*0004*/ 	.word	0x00000082


	//----- nvinfo : EIATTR_KPARAM_INFO
	.align		4
.L_59:
        /*0008*/ 	.byte	0x04, 0x17
        /*000a*/ 	.short	(.L_61 - .L_60)
.L_60:
        /*000c*/ 	.word	0x00000000
        /*0010*/ 	.short	0x0003
        /*0012*/ 	.short	0x0018
        /*0014*/ 	.byte	0x00, 0xf0, 0x21, 0x00


	//----- nvinfo : EIATTR_KPARAM_INFO
	.align		4
.L_61:
        /*0018*/ 	.byte	0x04, 0x17
        /*001a*/ 	.short	(.L_63 - .L_62)
.L_62:
        /*001c*/ 	.word	0x00000000
        /*0020*/ 	.short	0x0002
        /*0022*/ 	.short	0x0010
        /*0024*/ 	.byte	0x00, 0xf0, 0x11, 0x00


	//----- nvinfo : EIATTR_KPARAM_INFO
	.align		4
.L_63:
        /*0028*/ 	.byte	0x04, 0x17
        /*002a*/ 	.short	(.L_65 - .L_64)
.L_64:
        /*002c*/ 	.word	0x00000000
        /*0030*/ 	.short	0x0001
        /*0032*/ 	.short	0x0008
        /*0034*/ 	.byte	0x00, 0xf5, 0x21, 0x00


	//----- nvinfo : EIATTR_KPARAM_INFO
	.align		4
.L_65:
        /*0038*/ 	.byte	0x04, 0x17
        /*003a*/ 	.short	(.L_67 - .L_66)
.L_66:
        /*003c*/ 	.word	0x00000000
        /*0040*/ 	.short	0x0000
        /*0042*/ 	.short	0x0000
        /*0044*/ 	.byte	0x00, 0xf5, 0x21, 0x00


	//----- nvinfo : EIATTR_SPARSE_MMA_MASK
	.align		4
.L_67:
        /*0048*/ 	.byte	0x03, 0x50
        /*004a*/ 	.short	0x0000


	//----- nvinfo : EIATTR_MAXREG_COUNT
	.align		4
        /*004c*/ 	.byte	0x03, 0x1b
        /*004e*/ 	.short	0x00ff


	//----- nvinfo : EIATTR_MERCURY_ISA_VERSION
	.align		4
        /*0050*/ 	.byte	0x03, 0x5f
        /*0052*/ 	.short	0x0101


	//----- nvinfo : EIATTR_VRC_CTA_INIT_COUNT
	.align		4
        /*0054*/ 	.byte	0x02, 0x4a
	.zero		1
	.zero		1


	//----- nvinfo : EIATTR_EXIT_INSTR_OFFSETS
	.align		4
        /*0058*/ 	.byte	0x04, 0x1c
        /*005a*/ 	.short	(.L_69 - .L_68)


	//   ....[0]....
.L_68:
        /*005c*/ 	.word	0x00000090


	//   ....[1]....
        /*0060*/ 	.word	0x00000160


	//----- nvinfo : EIATTR_CBANK_PARAM_SIZE
	.align		4
.L_69:
        /*0064*/ 	.byte	0x03, 0x19
        /*0066*/ 	.short	0x0020


	//----- nvinfo : EIATTR_PARAM_CBANK
	.align		4
        /*0068*/ 	.byte	0x04, 0x0a
        /*006a*/ 	.short	(.L_71 - .L_70)
	.align		4
.L_70:
        /*006c*/ 	.word	index@(.nv.constant0._Z15kernel_VecScalePfS_fm)
        /*0070*/ 	.short	0x0380
        /*0072*/ 	.short	0x0020


	//----- nvinfo : EIATTR_SW_WAR
	.align		4
.L_71:
        /*0074*/ 	.byte	0x04, 0x36
        /*0076*/ 	.short	(.L_73 - .L_72)
.L_72:
        /*0078*/ 	.word	0x00000008
.L_73:


//--------------------- .nv.info._Z22kernel_MatrixTransposePfS_mm --------------------------
	.section	.nv.info._Z22kernel_MatrixTransposePfS_mm,"",@"SHT_CUDA_INFO"
	.sectionflags	@""
	.align	4


	//----- nvinfo : EIATTR_CUDA_API_VERSION
	.align		4
        /*0000*/ 	.byte	0x04, 0x37
        /*0002*/ 	.short	(.L_75 - .L_74)
.L_74:
        /*0004*/ 	.word	0x00000082


	//----- nvinfo : EIATTR_KPARAM_INFO
	.align		4
.L_75:
        /*0008*/ 	.byte	0x04, 0x17
        /*000a*/ 	.short	(.L_77 - .L_76)
.L_76:
        /*000c*/ 	.word	0x00000000
        /*0010*/ 	.short	0x0003
        /*0012*/ 	.short	0x0018
        /*0014*/ 	.byte	0x00, 0xf0, 0x21, 0x00


	//----- nvinfo : EIATTR_KPARAM_INFO
	.align		4
.L_77:
        /*0018*/ 	.byte	0x04, 0x17
        /*001a*/ 	.short	(.L_79 - .L_78)
.L_78:
        /*001c*/ 	.word	0x00000000
        /*0020*/ 	.short	0x0002
        /*0022*/ 	.short	0x0010
        /*0024*/ 	.byte	0x00, 0xf0, 0x21, 0x00


	//----- nvinfo : EIATTR_KPARAM_INFO
	.align		4
.L_79:
        /*0028*/ 	.byte	0x04, 0x17
        /*002a*/ 	.short	(.L_81 - .L_80)
.L_80:
        /*002c*/ 	.word	0x00000000
        /*0030*/ 	.short	0x0001
        /*0032*/ 	.short	0x0008
        /*0034*/ 	.byte	0x00, 0xf5, 0x21, 0x00


	//----- nvinfo : EIATTR_KPARAM_INFO
	.align		4
.L_81:
        /*0038*/ 	.byte	0x04, 0x17
        /*003a*/ 	.short	(.L_83 - .L_82)
.L_82:
        /*003c*/ 	.word	0x00000000
        /*0040*/ 	.short	0x0000
        /*0042*/ 	.short	0x0000
        /*0044*/ 	.byte	0x00, 0xf5, 0x21, 0x00


	//----- nvinfo : EIATTR_SPARSE_MMA_MASK
	.align		4
.L_83:
        /*0048*/ 	.byte	0x03, 0x50
        /*004a*/ 	.short	0x0000


	//----- nvinfo : EIATTR_MAXREG_COUNT
	.align		4
        /*004c*/ 	.byte	0x03, 0x1b
        /*004e*/ 	.short	0x00ff


	//----- nvinfo : EIATTR_MERCURY_ISA_VERSION
	.align		4
        /*0050*/ 	.byte	0x03, 0x5f
        /*0052*/ 	.short	0x0101


	//----- nvinfo : EIATTR_VRC_CTA_INIT_COUNT
	.align		4
        /*0054*/ 	.byte	0x02, 0x4a
	.zero		1
	.zero		1


	//----- nvinfo : EIATTR_EXIT_INSTR_OFFSETS
	.align		4
        /*0058*/ 	.byte	0x04, 0x1c
        /*005a*/ 	.short	(.L_85 - .L_84)


	//   ....[0]....
.L_84:
        /*005c*/ 	.word	0x000000f0


	//   ....[1]....
        /*0060*/ 	.word	0x000001f0


	//----- nvinfo : EIATTR_CBANK_PARAM_SIZE
	.align		4
.L_85:
        /*0064*/ 	.byte	0x03, 0x19
        /*0066*/ 	.short	0x0020


	//----- nvinfo : EIATTR_PARAM_CBANK
	.align		4
        /*0068*/ 	.byte	0x04, 0x0a
        /*006a*/ 	.short	(.L_87 - .L_86)
	.align		4
.L_86:
        /*006c*/ 	.word	index@(.nv.constant0._Z22kernel_MatrixTransposePfS_mm)
        /*0070*/ 	.short	0x0380
        /*0072*/ 	.short	0x0020


	//----- nvinfo : EIATTR_SW_WAR
	.align		4
.L_87:
        /*0074*/ 	.byte	0x04, 0x36
        /*0076*/ 	.short	(.L_89 - .L_88)
.L_88:
        /*0078*/ 	.word	0x00000008
.L_89:


//--------------------- .nv.info._Z13kernel_VecDotPfS_S_m --------------------------
	.section	.nv.info._Z13kernel_VecDotPfS_S_m,"",@"SHT_CUDA_INFO"
	.sectionflags	@""
	.align	4


	//----- nvinfo : EIATTR_CUDA_API_VERSION
	.align		4
        /*0000*/ 	.byte	0x04, 0x37
        /*0002*/ 	.short	(.L_91 - .L_90)
.L_90:
        /*0004*/ 	.word	0x00000082


	//----- nvinfo : EIATTR_KPARAM_INFO
	.align		4
.L_91:
        /*0008*/ 	.byte	0x04, 0x17
        /*000a*/ 	.short	(.L_93 - .L_92)
.L_92:
        /*000c*/ 	.word	0x00000000
        /*0010*/ 	.short	0x0003
        /*0012*/ 	.short	0x0018
        /*0014*/ 	.byte	0x00, 0xf0, 0x21, 0x00


	//----- nvinfo : EIATTR_KPARAM_INFO
	.align		4
.L_93:
        /*0018*/ 	.byte	0x04, 0x17
        /*001a*/ 	.short	(.L_95 - .L_94)
.L_94:
        /*001c*/ 	.word	0x00000000
        /*0020*/ 	.short	0x0002
        /*0022*/ 	.short	0x0010
        /*0024*/ 	.byte	0x00, 0xf5, 0x21, 0x00


	//----- nvinfo : EIATTR_KPARAM_INFO
	.align		4
.L_95:
        /*0028*/ 	.byte	0x04, 0x17
        /*002a*/ 	.short	(.L_97 - .L_96)
.L_96:
        /*002c*/ 	.word	0x00000000
        /*0030*/ 	.short	0x0001
        /*0032*/ 	.short	0x0008
        /*0034*/ 	.byte	0x00, 0xf5, 0x21, 0x00


	//----- nvinfo : EIATTR_KPARAM_INFO
	.align		4
.L_97:
        /*0038*/ 	.byte	0x04, 0x17
        /*003a*/ 	.short	(.L_99 - .L_98)
.L_98:
        /*003c*/ 	.word	0x00000000
        /*0040*/ 	.short	0x0000
        /*0042*/ 	.short	0x0000
        /*0044*/ 	.byte	0x00, 0xf5, 0x21, 0x00


	//----- nvinfo : EIATTR_SPARSE_MMA_MASK
	.align		4
.L_99:
        /*0048*/ 	.byte	0x03, 0x50
        /*004a*/ 	.short	0x0000


	//----- nvinfo : EIATTR_MAXREG_COUNT
	.align		4
        /*004c*/ 	.byte	0x03, 0x1b
        /*004e*/ 	.short	0x00ff


	//----- nvinfo : EIATTR_NUM_BARRIERS
	.align		4
        /*0050*/ 	.byte	0x02, 0x4c
        /*0052*/ 	.byte	0x01
	.zero		1


	//----- nvinfo : EIATTR_MERCURY_ISA_VERSION
	.align		4
        /*0054*/ 	.byte	0x03, 0x5f
        /*0056*/ 	.short	0x0101


	//----- nvinfo : EIATTR_VRC_CTA_INIT_COUNT
	.align		4
        /*0058*/ 	.byte	0x02, 0x4a
	.zero		1
	.zero		1


	//----- nvinfo : EIATTR_EXIT_INSTR_OFFSETS
	.align		4
        /*005c*/ 	.byte	0x04, 0x1c
        /*005e*/ 	.short	(.L_101 - .L_100)


	//   ....[0]....
.L_100:
        /*0060*/ 	.word	0x00000380


	//   ....[1]....
        /*0064*/ 	.word	0x00000400


	//----- nvinfo : EIATTR_CRS_STACK_SIZE
	.align		4
.L_101:
        /*0068*/ 	.byte	0x04, 0x1e
        /*006a*/ 	.short	(.L_103 - .L_102)
.L_102:
        /*006c*/ 	.word	0x00000000


	//----- nvinfo : EIATTR_CBANK_PARAM_SIZE
	.align		4
.L_103:
        /*0070*/ 	.byte	0x03, 0x19
        /*0072*/ 	.short	0x0020


	//----- nvinfo : EIATTR_PARAM_CBANK
	.align		4
        /*0074*/ 	.byte	0x04, 0x0a
        /*0076*/ 	.short	(.L_105 - .L_104)
	.align		4
.L_104:
        /*0078*/ 	.word	index@(.nv.constant0._Z13kernel_VecDotPfS_S_m)
        /*007c*/ 	.short	0x0380
        /*007e*/ 	.short	0x0020


	//----- nvinfo : EIATTR_SW_WAR
	.align		4
.L_105:
        /*0080*/ 	.byte	0x04, 0x36
        /*0082*/ 	.short	(.L_107 - .L_106)
.L_106:
        /*0084*/ 	.word	0x00000008
.L_107:


//--------------------- .nv.info._Z22kernel_VecSigmoidPrimePfS_m --------------------------
	.section	.nv.info._Z22kernel_VecSigmoidPrimePfS_m,"",@"SHT_CUDA_INFO"
	.sectionflags	@""
	.align	4


	//----- nvinfo : EIATTR_CUDA_API_VERSION
	.align		4
        /*0000*/ 	.byte	0x04, 0x37
        /*0002*/ 	.short	(.L_109 - .L_108)
.L_108:
        /*0004*/ 	.word	0x00000082


	//----- nvinfo : EIATTR_KPARAM_INFO
	.align		4
.L_109:
        /*0008*/ 	.byte	0x04, 0x17
        /*000a*/ 	.short	(.L_111 - .L_110)
.L_110:
        /*000c*/ 	.word	0x00000000
        /*0010*/ 	.short	0x0002
        /*0012*/ 	.short	0x0010
        /*0014*/ 	.byte	0x00, 0xf0, 0x21, 0x00


	//----- nvinfo : EIATTR_KPARAM_INFO
	.align		4
.L_111:
        /*0018*/ 	.byte	0x04, 0x17
        /*001a*/ 	.short	(.L_113 - .L_112)
.L_112:
        /*001c*/ 	.word	0x00000000
        /*0020*/ 	.short	0x0001
        /*0022*/ 	.short	0x0008
        /*0024*/ 	.byte	0x00, 0xf5, 0x21, 0x00


	//----- nvinfo : EIATTR_KPARAM_INFO
	.align		4
.L_113:
        /*0028*/ 	.byte	0x04, 0x17
        /*002a*/ 	.short	(.L_115 - .L_114)
.L_114:
        /*002c*/ 	.word	0x00000000
        /*0030*/ 	.short	0x0000
        /*0032*/ 	.short	0x0000
        /*0034*/ 	.byte	0x00, 0xf5, 0x21, 0x00


	//----- nvinfo : EIATTR_SPARSE_MMA_MASK
	.align		4
.L_115:
        /*0038*/ 	.byte	0x03, 0x50
        /*003a*/ 	.short	0x0000


	//----- nvinfo : EIATTR_MAXREG_COUNT
	.align		4
        /*003c*/ 	.byte	0x03, 0x1b
        /*003e*/ 	.short	0x00ff


	//----- nvinfo : EIATTR_MERCURY_ISA_VERSION
	.align		4
        /*0040*/ 	.byte	0x03, 0x5f
        /*0042*/ 	.short	0x0101


	//----- nvinfo : EIATTR_VRC_CTA_INIT_COUNT
	.align		4
        /*0044*/ 	.byte	0x02, 0x4a
	.zero		1
	.zero		1


	//----- nvinfo : EIATTR_EXIT_INSTR_OFFSETS
	.align		4
        /*0048*/ 	.byte	0x04, 0x1c
        /*004a*/ 	.short	(.L_117 - .L_116)


	//   ....[0]....
.L_116:
        /*004c*/ 	.word	0x00000090


	//   ....[1]....
        /*0050*/ 	.word	0x000002f0


	//----- nvinfo : EIATTR_CRS_STACK_SIZE
	.align		4
.L_117:
        /*0054*/ 	.byte	0x04, 0x1e
        /*0056*/ 	.short	(.L_119 - .L_118)
.L_118:
        /*0058*/ 	.word	0x00000000


	//----- nvinfo : EIATTR_CBANK_PARAM_SIZE
	.align		4
.L_119:
        /*005c*/ 	.byte	0x03, 0x19
        /*005e*/ 	.short	0x0018


	//----- nvinfo : EIATTR_PARAM_CBANK
	.align		4
        /*0060*/ 	.byte	0x04, 0x0a
        /*0062*/ 	.short	(.L_121 - .L_120)
	.align		4
.L_120:
        /*0064*/ 	.word	index@(.nv.constant0._Z22kernel_VecSigmoidPrimePfS_m)
        /*0068*/ 	.short	0x0380
        /*006a*/ 	.short	0x0018


	//----- nvinfo : EIATTR_SW_WAR
	.align		4
.L_121:
        /*006c*/ 	.byte	0x04, 0x36
        /*006e*/ 	.short	(.L_123 - .L_122)
.L_122:
        /*0070*/ 	.word	0x00000008
.L_123:


//--------------------- .nv.info._Z17kernel_VecSigmoidPfS_m --------------------------
	.section	.nv.info._Z17kernel_VecSigmoidPfS_m,"",@"SHT_CUDA_INFO"
	.sectionflags	@""
	.align	4


	//----- nvinfo : EIATTR_CUDA_API_VERSION
	.align		4
        /*0000*/ 	.byte	0x04, 0x37
        /*0002*/ 	.short	(.L_125 - .L_124)
.L_124:
        /*0004*/ 	.word	0x00000082


	//----- nvinfo : EIATTR_KPARAM_INFO
	.align		4
.L_125:
        /*0008*/ 	.byte	0x04, 0x17
        /*000a*/ 	.short	(.L_127 - .L_126)
.L_126:
        /*000c*/ 	.word	0x00000000
        /*0010*/ 	.short	0x0002
        /*0012*/ 	.short	0x0010
        /*0014*/ 	.byte	0x00, 0xf0, 0x21, 0x00


	//----- nvinfo : EIATTR_KPARAM_INFO
	.align		4
.L_127:
        /*0018*/ 	.byte	0x04, 0x17
        /*001a*/ 	.short	(.L_129 - .L_128)
.L_128:
        /*001c*/ 	.word	0x00000000
        /*0020*/ 	.short	0x0001
        /*0022*/ 	.short	0x0008
        /*0024*/ 	.byte	0x00, 0xf5, 0x21, 0x00


	//----- nvinfo : EIATTR_KPARAM_INFO
	.align		4
.L_129:
        /*0028*/ 	.byte	0x04, 0x17
        /*002a*/ 	.short	(.L_131 - .L_130)
.L_130:
        /*002c*/ 	.word	0x00000000
        /*0030*/ 	.short	0x0000
        /*0032*/ 	.short	0x0000
        /*0034*/ 	.byte	0x00, 0xf5, 0x21, 0x00


	//----- nvinfo : EIATTR_SPARSE_MMA_MASK
	.align		4
.L_131:
        /*0038*/ 	.byte	0x03, 0x50
        /*003a*/ 	.short	0x0000


	//----- nvinfo : EIATTR_MAXREG_COUNT
	.align		4
        /*003c*/ 	.byte	0x03, 0x1b
        /*003e*/ 	.short	0x00ff


	//----- nvinfo : EIATTR_MERCURY_ISA_VERSION
	.align		4
        /*0040*/ 	.byte	0x03, 0x5f
        /*0042*/ 	.short	0x0101


	//----- nvinfo : EIATTR_VRC_CTA_INIT_COUNT
	.align		4
        /*0044*/ 	.byte	0x02, 0x4a
	.zero		1
	.zero		1


	//----- nvinfo : EIATTR_EXIT_INSTR_OFFSETS
	.align		4
        /*0048*/ 	.byte	0x04, 0x1c
        /*004a*/ 	.short	(.L_133 - .L_132)


	//   ....[0]....
.L_132:
        /*004c*/ 	.word	0x00000090


	//   ....[1]....
        /*0050*/ 	.word	0x000002d0


	//----- nvinfo : EIATTR_CRS_STACK_SIZE
	.align		4
.L_133:
        /*0054*/ 	.byte	0x04, 0x1e
        /*0056*/ 	.short	(.L_135 - .L_134)
.L_134:
        /*0058*/ 	.word	0x00000000


	//----- nvinfo : EIATTR_CBANK_PARAM_SIZE
	.align		4
.L_135:
        /*005c*/ 	.byte	0x03, 0x19
        /*005e*/ 	.short	0x0018


	//----- nvinfo : EIATTR_PARAM_CBANK
	.align		4
        /*0060*/ 	.byte	0x04, 0x0a
        /*0062*/ 	.short	(.L_137 - .L_136)
	.align		4
.L_136:
        /*0064*/ 	.word	index@(.nv.constant0._Z17kernel_VecSigmoidPfS_m)
        /*0068*/ 	.short	0x0380
        /*006a*/ 	.short	0x0018


	//----- nvinfo : EIATTR_SW_WAR
	.align		4
.L_137:
        /*006c*/ 	.byte	0x04, 0x36
        /*006e*/ 	.short	(.L_139 - .L_138)
.L_138:
        /*0070*/ 	.word	0x00000008
.L_139:


//--------------------- .nv.info._Z16kernel_MatrixMulPfS_S_mmm --------------------------
	.section	.nv.info._Z16kernel_MatrixMulPfS_S_mmm,"",@"SHT_CUDA_INFO"
	.sectionflags	@""
	.align	4


	//----- nvinfo : EIATTR_CUDA_API_VERSION
	.align		4
        /*0000*/ 	.byte	0x04, 0x37
        /*0002*/ 	.short	(.L_141 - .L_140)
.L_140:
        /*0004*/ 	.word	0x00000082


	//----- nvinfo : EIATTR_KPARAM_INFO
	.align		4
.L_141:
        /*0008*/ 	.byte	0x04, 0x17
        /*000a*/ 	.short	(.L_143 - .L_142)
.L_142:
        /*000c*/ 	.word	0x00000000
        /*0010*/ 	.short	0x0005
        /*0012*/ 	.short	0x0028
        /*0014*/ 	.byte	0x00, 0xf0, 0x21, 0x00


	//----- nvinfo : EIATTR_KPARAM_INFO
	.align		4
.L_143:
        /*0018*/ 	.byte	0x04, 0x17
        /*001a*/ 	.short	(.L_145 - .L_144)
.L_144:
        /*001c*/ 	.word	0x00000000
        /*0020*/ 	.short	0x0004
        /*0022*/ 	.short	0x0020
        /*0024*/ 	.byte	0x00, 0xf0, 0x21, 0x00


	//----- nvinfo : EIATTR_KPARAM_INFO
	.align		4
.L_145:
        /*0028*/ 	.byte	0x04, 0x17
        /*002a*/ 	.short	(.L_147 - .L_146)
.L_146:
        /*002c*/ 	.word	0x00000000
        /*0030*/ 	.short	0x0003
        /*0032*/ 	.short	0x0018
        /*0034*/ 	.byte	0x00, 0xf0, 0x21, 0x00


	//----- nvinfo : EIATTR_KPARAM_INFO
	.align		4
.L_147:
        /*0038*/ 	.byte	0x04, 0x17
        /*003a*/ 	.short	(.L_149 - .L_148)
.L_148:
        /*003c*/ 	.word	0x00000000
        /*0040*/ 	.short	0x0002
        /*0042*/ 	.short	0x0010
        /*0044*/ 	.byte	0x00, 0xf5, 0x21, 0x00


	//----- nvinfo : EIATTR_KPARAM_INFO
	.align		4
.L_149:
        /*0048*/ 	.byte	0x04, 0x17
        /*004a*/ 	.short	(.L_151 - .L_150)
.L_150:
        /*004c*/ 	.word	0x00000000
        /*0050*/ 	.short	0x0001
        /*0052*/ 	.short	0x0008
        /*0054*/ 	.byte	0x00, 0xf5, 0x21, 0x00


	//----- nvinfo : EIATTR_KPARAM_INFO
	.align		4
.L_151:
        /*0058*/ 	.byte	0x04, 0x17
        /*005a*/ 	.short	(.L_153 - .L_152)
.L_152:
        /*005c*/ 	.word	0x00000000
        /*0060*/ 	.short	0x0000
        /*0062*/ 	.short	0x0000
        /*0064*/ 	.byte	0x00, 0xf5, 0x21, 0x00


	//----- nvinfo : EIATTR_SPARSE_MMA_MASK
	.align		4
.L_153:
        /*0068*/ 	.byte	0x03, 0x50
        /*006a*/ 	.short	0x0000


	//----- nvinfo : EIATTR_MAXREG_COUNT
	.align		4
        /*006c*/ 	.byte	0x03, 0x1b
        /*006e*/ 	.short	0x00ff


	//----- nvinfo : EIATTR_MERCURY_ISA_VERSION
	.align		4
        /*0070*/ 	.byte	0x03, 0x5f
        /*0072*/ 	.short	0x0101


	//----- nvinfo : EIATTR_VRC_CTA_INIT_COUNT
	.align		4
        /*0074*/ 	.byte	0x02, 0x4a
	.zero		1
	.zero		1


	//----- nvinfo : EIATTR_EXIT_INSTR_OFFSETS
	.align		4
        /*0078*/ 	.byte	0x04, 0x1c
        /*007a*/ 	.short	(.L_155 - .L_154)


	//   ....[0]....
.L_154:
        /*007c*/ 	.word	0x00000100


	//   ....[1]....
        /*0080*/ 	.word	0x00000da0


	//----- nvinfo : EIATTR_CBANK_PARAM_SIZE
	.align		4
.L_155:
        /*0084*/ 	.byte	0x03, 0x19
        /*0086*/ 	.short	0x0030


	//----- nvinfo : EIATTR_PARAM_CBANK
	.align		4
        /*0088*/ 	.byte	0x04, 0x0a
        /*008a*/ 	.short	(.L_157 - .L_156)
	.align		4
.L_156:
        /*008c*/ 	.word	index@(.nv.constant0._Z16kernel_MatrixMulPfS_S_mmm)
        /*0090*/ 	.short	0x0380
        /*0092*/ 	.short	0x0030


	//----- nvinfo : EIATTR_SW_WAR
	.align		4
.L_157:
        /*0094*/ 	.byte	0x04, 0x36
        /*0096*/ 	.short	(.L_159 - .L_158)
.L_158:
        /*0098*/ 	.word	0x00000008
.L_159:


//--------------------- .nv.info._Z13kernel_VecMulPfS_S_m --------------------------
	.section	.nv.info._Z13kernel_VecMulPfS_S_m,"",@"SHT_CUDA_INFO"
	.sectionflags	@""
	.align	4


	//----- nvinfo : EIATTR_CUDA_API_VERSION
	.align		4
        /*0000*/ 	.byte	0x04, 0x37
        /*0002*/ 	.short	(.L_161 - .L_160)
.L_160:
        /*0004*/ 	.word	0x00000082


	//----- nvinfo : EIATTR_KPARAM_INFO
	.align		4
.L_161:
        /*0008*/ 	.byte	0x04, 0x17
        /*000a*/ 	.short	(.L_163 - .L_162)
.L_162:
        /*000c*/ 	.word	0x00000000
        /*0010*/ 	.short	0x0003
        /*0012*/ 	.short	0x0018
        /*0014*/ 	.byte	0x00, 0xf0, 0x21, 0x00


	//----- nvinfo : EIATTR_KPARAM_INFO
	.align		4
.L_163:
        /*0018*/ 	.byte	0x04, 0x17
        /*001a*/ 	.short	(.L_165 - .L_164)
.L_164:
        /*001c*/ 	.word	0x00000000
        /*0020*/ 	.short	0x0002
        /*0022*/ 	.short	0x0010
        /*0024*/ 	.byte	0x00, 0xf5, 0x21, 0x00


	//----- nvinfo : EIATTR_KPARAM_INFO
	.align		4
.L_165:
        /*0028*/ 	.byte	0x04, 0x17
        /*002a*/ 	.short	(.L_167 - .L_166)
.L_166:
        /*002c*/ 	.word	0x00000000
        /*0030*/ 	.short	0x0001
        /*0032*/ 	.short	0x0008
        /*0034*/ 	.byte	0x00, 0xf5, 0x21, 0x00


	//----- nvinfo : EIATTR_KPARAM_INFO
	.align		4
.L_167:
        /*0038*/ 	.byte	0x04, 0x17
        /*003a*/ 	.short	(.L_169 - .L_168)
.L_168:
        /*003c*/ 	.word	0x00000000
        /*0040*/ 	.short	0x0000
        /*0042*/ 	.short	0x0000
        /*0044*/ 	.byte	0x00, 0xf5, 0x21, 0x00


	//----- nvinfo : EIATTR_SPARSE_MMA_MASK
	.align		4
.L_169:
        /*0048*/ 	.byte	0x03, 0x50
        /*004a*/ 	.short	0x0000


	//----- nvinfo : EIATTR_MAXREG_COUNT
	.align		4
        /*004c*/ 	.byte	0x03, 0x1b
        /*004e*/ 	.short	0x00ff


	//----- nvinfo : EIATTR_MERCURY_ISA_VERSION
	.align		4
        /*0050*/ 	.byte	0x03, 0x5f
        /*0052*/ 	.short	0x0101


	//----- nvinfo : EIATTR_VRC_CTA_INIT_COUNT
	.align		4
        /*0054*/ 	.byte	0x02, 0x4a
	.zero		1
	.zero		1


	//----- nvinfo : EIATTR_EXIT_INSTR_OFFSETS
	.align		4
        /*0058*/ 	.byte	0x04, 0x1c
        /*005a*/ 	.short	(.L_171 - .L_170)


	//   ....[0]....
.L_170:
        /*005c*/ 	.word	0x00000090


	//   ....[1]....
        /*0060*/ 	.word	0x00000190


	//----- nvinfo : EIATTR_CBANK_PARAM_SIZE
	.align		4
.L_171:
        /*0064*/ 	.byte	0x03, 0x19
        /*0066*/ 	.short	0x0020


	//----- nvinfo : EIATTR_PARAM_CBANK
	.align		4
        /*0068*/ 	.byte	0x04, 0x0a
        /*006a*/ 	.short	(.L_173 - .L_172)
	.align		4
.L_172:
        /*006c*/ 	.word	index@(.nv.constant0._Z13kernel_VecMulPfS_S_m)
        /*0070*/ 	.short	0x0380
        /*0072*/ 	.short	0x0020


	//----- nvinfo : EIATTR_SW_WAR
	.align		4
.L_173:
        /*0074*/ 	.byte	0x04, 0x36
        /*0076*/ 	.short	(.L_175 - .L_174)
.L_174:
        /*0078*/ 	.word	0x00000008
.L_175:


//--------------------- .nv.info._Z13kernel_VecSubPfS_S_m --------------------------
	.section	.nv.info._Z13kernel_VecSubPfS_S_m,"",@"SHT_CUDA_INFO"
	.sectionflags	@""
	.align	4


	//----- nvinfo : EIATTR_CUDA_API_VERSION
	.align		4
        /*0000*/ 	.byte	0x04, 0x37
        /*0002*/ 	.short	(.L_177 - .L_176)
.L_176:
        /*0004*/ 	.word	0x00000082


	//----- nvinfo : EIATTR_KPARAM_INFO
	.align		4
.L_177:
        /*0008*/ 	.byte	0x04, 0x17
        /*000a*/ 	.short	(.L_179 - .L_178)
.L_178:
        /*000c*/ 	.word	0x00000000
        /*0010*/ 	.short	0x0003
        /*0012*/ 	.short	0x0018
        /*0014*/ 	.byte	0x00, 0xf0, 0x21, 0x00


	//----- nvinfo : EIATTR_KPARAM_INFO
	.align		4
.L_179:
        /*0018*/ 	.byte	0x04, 0x17
        /*001a*/ 	.short	(.L_181 - .L_180)
.L_180:
        /*001c*/ 	.word	0x00000000
        /*0020*/ 	.short	0x0002
        /*0022*/ 	.short	0x0010
        /*0024*/ 	.byte	0x00, 0xf5, 0x21, 0x00


	//----- nvinfo : EIATTR_KPARAM_INFO
	.align		4
.L_181:
        /*0028*/ 	.byte	0x04, 0x17
        /*002a*/ 	.short	(.L_183 - .L_182)
.L_182:
        /*002c*/ 	.word	0x00000000
        /*0030*/ 	.short	0x0001
        /*0032*/ 	.short	0x0008
        /*0034*/ 	.byte	0x00, 0xf5, 0x21, 0x00


	//----- nvinfo : EIATTR_KPARAM_INFO
	.align		4
.L_183:
        /*0038*/ 	.byte	0x04, 0x17
        /*003a*/ 	.short	(.L_185 - .L_184)
.L_184:
        /*003c*/ 	.word	0x00000000
        /*0040*/ 	.short	0x0000
        /*0042*/ 	.short	0x0000
        /*0044*/ 	.byte	0x00, 0xf5, 0x21, 0x00


	//----- nvinfo : EIATTR_SPARSE_MMA_MASK
	.align		4
.L_185:
        /*0048*/ 	.byte	0x03, 0x50
        /*004a*/ 	.short	0x0000


	//----- nvinfo : EIATTR_MAXREG_COUNT
	.align		4
        /*004c*/ 	.byte	0x03, 0x1b
        /*004e*/ 	.short	0x00ff


	//----- nvinfo : EIATTR_MERCURY_ISA_VERSION
	.align		4
        /*0050*/ 	.byte	0x03, 0x5f
        /*0052*/ 	.short	0x0101


	//----- nvinfo : EIATTR_VRC_CTA_INIT_COUNT
	.align		4
        /*0054*/ 	.byte	0x02, 0x4a
	.zero		1
	.zero		1


	//----- nvinfo : EIATTR_EXIT_INSTR_OFFSETS
	.align		4
        /*0058*/ 	.byte	0x04, 0x1c
        /*005a*/ 	.short	(.L_187 - .L_186)


	//   ....[0]....
.L_186:
        /*005c*/ 	.word	0x00000090


	//   ....[1]....
        /*0060*/ 	.word	0x00000190


	//----- nvinfo : EIATTR_CBANK_PARAM_SIZE
	.align		4
.L_187:
        /*0064*/ 	.byte	0x03, 0x19
        /*0066*/ 	.short	0x0020


	//----- nvinfo : EIATTR_PARAM_CBANK
	.align		4
        /*0068*/ 	.byte	0x04, 0x0a
        /*006a*/ 	.short	(.L_189 - .L_188)
	.align		4
.L_188:
        /*006c*/ 	.word	index@(.nv.constant0._Z13kernel_VecSubPfS_S_m)
        /*0070*/ 	.short	0x0380
        /*0072*/ 	.short	0x0020


	//----- nvinfo : EIATTR_SW_WAR
	.align		4
.L_189:
        /*0074*/ 	.byte	0x04, 0x36
        /*0076*/ 	.short	(.L_191 - .L_190)
.L_190:
        /*0078*/ 	.word	0x00000008
.L_191:


//--------------------- .nv.info._Z13kernel_VecAddPfS_S_m --------------------------
	.section	.nv.info._Z13kernel_VecAddPfS_S_m,"",@"SHT_CUDA_INFO"
	.sectionflags	@""
	.align	4


	//----- nvinfo : EIATTR_CUDA_API_VERSION
	.align		4
        /*0000*/ 	.byte	0x04, 0x37
        /*0002*/ 	.short	(.L_193 - .L_192)
.L_192:
        /*0004*/ 	.word	0x00000082


	//----- nvinfo : EIATTR_KPARAM_INFO
	.align		4
.L_193:
        /*0008*/ 	.byte	0x04, 0x17
        /*000a*/ 	.short	(.L_195 - .L_194)
.L_194:
        /*000c*/ 	.word	0x00000000
        /*0010*/ 	.short	0x0003
        /*0012*/ 	.short	0x0018
        /*0014*/ 	.byte	0x00, 0xf0, 0x21, 0x00


	//----- nvinfo : EIATTR_KPARAM_INFO
	.align		4
.L_195:
        /*0018*/ 	.byte	0x04, 0x17
        /*001a*/ 	.short	(.L_197 - .L_196)
.L_196:
        /*001c*/ 	.word	0x00000000
        /*0020*/ 	.short	0x0002
        /*0022*/ 	.short	0x0010
        /*0024*/ 	.byte	0x00, 0xf5, 0x21, 0x00


	//----- nvinfo : EIATTR_KPARAM_INFO
	.align		4
.L_197:
        /*0028*/ 	.byte	0x04, 0x17
        /*002a*/ 	.short	(.L_199 - .L_198)
.L_198:
        /*002c*/ 	.word	0x00000000
        /*0030*/ 	.short	0x0001
        /*0032*/ 	.short	0x0008
        /*0034*/ 	.byte	0x00, 0xf5, 0x21, 0x00


	//----- nvinfo : EIATTR_KPARAM_INFO
	.align		4
.L_199:
        /*0038*/ 	.byte	0x04, 0x17
        /*003a*/ 	.short	(.L_201 - .L_200)
.L_200:
        /*003c*/ 	.word	0x00000000
        /*0040*/ 	.short	0x0000
        /*0042*/ 	.short	0x0000
        /*0044*/ 	.byte	0x00, 0xf5, 0x21, 0x00


	//----- nvinfo : EIATTR_SPARSE_MMA_MASK
	.align		4
.L_201:
        /*0048*/ 	.byte	0x03, 0x50
        /*004a*/ 	.short	0x0000


	//----- nvinfo : EIATTR_MAXREG_COUNT
	.align		4
        /*004c*/ 	.byte	0x03, 0x1b
        /*004e*/ 	.short	0x00ff


	//----- nvinfo : EIATTR_MERCURY_ISA_VERSION
	.align		4
        /*0050*/ 	.byte	0x03, 0x5f
        /*0052*/ 	.short	0x0101


	//----- nvinfo : EIATTR_VRC_CTA_INIT_COUNT
	.align		4
        /*0054*/ 	.byte	0x02, 0x4a
	.zero		1
	.zero		1


	//----- nvinfo : EIATTR_EXIT_INSTR_OFFSETS
	.align		4
        /*0058*/ 	.byte	0x04, 0x1c
        /*005a*/ 	.short	(.L_203 - .L_202)


	//   ....[0]....
.L_202:
        /*005c*/ 	.word	0x00000090


	//   ....[1]....
        /*0060*/ 	.word	0x00000190


	//----- nvinfo : EIATTR_CBANK_PARAM_SIZE
	.align		4
.L_203:
        /*0064*/ 	.byte	0x03, 0x19
        /*0066*/ 	.short	0x0020


	//----- nvinfo : EIATTR_PARAM_CBANK
	.align		4
        /*0068*/ 	.byte	0x04, 0x0a
        /*006a*/ 	.short	(.L_205 - .L_204)
	.align		4
.L_204:
        /*006c*/ 	.word	index@(.nv.constant0._Z13kernel_VecAddPfS_S_m)
        /*0070*/ 	.short	0x0380
        /*0072*/ 	.short	0x0020


	//----- nvinfo : EIATTR_SW_WAR
	.align		4
.L_205:
        /*0074*/ 	.byte	0x04, 0x36
        /*0076*/ 	.short	(.L_207 - .L_206)
.L_206:
        /*0078*/ 	.word	0x00000008
.L_207:


//--------------------- .nv.callgraph             --------------------------
	.section	.nv.callgraph,"",@"SHT_CUDA_CALLGRAPH"
	.align	4
	.sectionentsize	8
	.align		4
        /*0000*/ 	.word	0x00000000
	.align		4
        /*0004*/ 	.word	0xffffffff
	.align		4
        /*0008*/ 	.word	0x00000000
	.align		4
        /*000c*/ 	.word	0xfffffffe
	.align		4
        /*0010*/ 	.word	0x00000000
	.align		4
        /*0014*/ 	.word	0xfffffffd
	.align		4
        /*0018*/ 	.word	0x00000000
	.align		4
        /*001c*/ 	.word	0xfffffffc


//--------------------- .text._Z15kernel_VecScalePfS_fm --------------------------
	.section	.text._Z15kernel_VecScalePfS_fm,"ax",@progbits
	.align	128
.text._Z15kernel_VecScalePfS_fm:
        .type           _Z15kernel_VecScalePfS_fm,@function
        .size           _Z15kernel_VecScalePfS_fm,(.L_x_33 - _Z15kernel_VecScalePfS_fm)
        .other          _Z15kernel_VecScalePfS_fm,@"STO_CUDA_ENTRY STV_DEFAULT"
_Z15kernel_VecScalePfS_fm:
[----:B------:R-:W-:Y:S01]  /*0000*/  LDC R1, c[0x0][0x37c] ;  /* 0x0000df00ff017b82 */ /* 0x000fe20000000800 */
[----:B------:R-:W0:Y:S07]  /*0010*/  S2R R3, SR_TID.X ;  /* 0x0000000000037919 */ /* 0x000e2e0000002100 */
[----:B------:R-:W0:Y:S01]  /*0020*/  S2UR UR4, SR_CTAID.X ;  /* 0x00000000000479c3 */ /* 0x000e220000002500 */
[----:B------:R-:W1:Y:S07]  /*0030*/  LDCU.64 UR6, c[0x0][0x398] ;  /* 0x00007300ff0677ac */ /* 0x000e6e0008000a00 */
[----:B------:R-:W0:Y:S02]  /*0040*/  LDC R0, c[0x0][0x360] ;  /* 0x0000d800ff007b82 */ /* 0x000e240000000800 */
[----:B0-----:R-:W-:-:S05]  /*0050*/  IMAD R0, R0, UR4, R3 ;  /* 0x0000000400007c24 */ /* 0x001fca000f8e0203 */
[----:B-1----:R-:W-:Y:S02]  /*0060*/  ISETP.GE.U32.AND P0, PT, R0, UR6, PT ;  /* 0x0000000600007c0c */ /* 0x002fe4000bf06070 */
[----:B------:R-:W-:-:S04]  /*0070*/  SHF.R.S32.HI R3, RZ, 0x1f, R0 ;  /* 0x0000001fff037819 */ /* 0x000fc80000011400 */
[----:B------:R-:W-:-:S13]  /*0080*/  ISETP.GE.U32.AND.EX P0, PT, R3, UR7, PT, P0 ;  /* 0x0000000703007c0c */ /* 0x000fda000bf06100 */
[----:B------:R-:W-:Y:S05]  /*0090*/  @P0 EXIT ;  /* 0x000000000000094d */ /* 0x000fea0003800000 */
[----:B------:R-:W0:Y:S01]  /*00a0*/  LDCU.128 UR8, c[0x0][0x380] ;  /* 0x00007000ff0877ac */ /* 0x000e220008000c00 */
[C---:B------:R-:W-:Y:S01]  /*00b0*/  IMAD.SHL.U32 R4, R0.reuse, 0x4, RZ ;  /* 0x0000000400047824 */ /* 0x040fe200078e00ff */
[----:B------:R-:W-:Y:S01]  /*00c0*/  SHF.L.U64.HI R0, R0, 0x2, R3 ;  /* 0x0000000200007819 */ /* 0x000fe20000010203 */
[----:B------:R-:W1:Y:S01]  /*00d0*/  LDCU.64 UR4, c[0x0][0x358] ;  /* 0x00006b00ff0477ac */ /* 0x000e620008000a00 */
[----:B------:R-:W2:Y:S02]  /*00e0*/  LDCU UR6, c[0x0][0x390] ;  /* 0x00007200ff0677ac */ /* 0x000ea40008000800 */
[----:B0-----:R-:W-:-:S04]  /*00f0*/  IADD3 R2, P0, PT, R4, UR8, RZ ;  /* 0x0000000804027c10 */ /* 0x001fc8000ff1e0ff */
[----:B------:R-:W-:-:S05]  /*0100*/  IADD3.X R3, PT, PT, R0, UR9, RZ, P0, !PT ;  /* 0x0000000900037c10 */ /* 0x000fca00087fe4ff */
[----:B-1----:R-:W2:Y:S01]  /*0110*/  LDG.E R2, desc[UR4][R2.64] ;  /* 0x0000000402027981 */ /* 0x002ea2000c1e1900 */
[----:B------:R-:W-:-:S04]  /*0120*/  IADD3 R4, P0, PT, R4, UR10, RZ ;  /* 0x0000000a04047c10 */ /* 0x000fc8000ff1e0ff */
[----:B------:R-:W-:Y:S01]  /*0130*/  IADD3.X R5, PT, PT, R0, UR11, RZ, P0, !PT ;  /* 0x0000000b00057c10 */ /* 0x000fe200087fe4ff */
[----:B--2---:R-:W-:-:S05]  /*0140*/  FMUL R7, R2, UR6 ;  /* 0x0000000602077c20 */ /* 0x004fca0008400000 */
[----:B------:R-:W-:Y:S01]  /*0150*/  STG.E desc[UR4][R4.64], R7 ;  /* 0x0000000704007986 */ /* 0x000fe2000c101904 */
[----:B------:R-:W-:Y:S05]  /*0160*/  EXIT ;  /* 0x000000000000794d */ /* 0x000fea0003800000 */
.L_x_0:
[----:B------:R-:W-:-:S00]  /*0170*/  BRA `(.L_x_0) ;  /* 0xfffffffc00fc7947 */ /* 0x000fc0000383ffff */
[----:B------:R-:W-:-:S00]  /*0180*/  NOP ;  /* 0x0000000000007918 */ /* 0x000fc00000000000 */
[----:B------:R-:W-:-:S00]  /*0190*/  NOP ;  /* 0x0000000000007918 */ /* 0x000fc00000000000 */
[----:B------:R-:W-:-:S00]  /*01a0*/  NOP ;  /* 0x0000000000007918 */ /* 0x000fc00000000000 */
[----:B------:R-:W-:-:S00]  /*01b0*/  NOP ;  /* 0x0000000000007918 */ /* 0x000fc00000000000 */
[----:B------:R-:W-:-:S00]  /*01c0*/  NOP ;  /* 0x0000000000007918 */ /* 0x000fc00000000000 */
[----:B------:R-:W-:-:S00]  /*01d0*/  NOP ;  /* 0x0000000000007918 */ /* 0x000fc00000000000 */
[----:B------:R-:W-:-:S00]  /*01e0*/  NOP ;  /* 0x0000000000007918 */ /* 0x000fc00000000000 */
[----:B------:R-:W-:-:S00]  /*01f0*/  NOP ;  /* 0x0000000000007918 */ /* 0x000fc00000000000 */
.L_x_33:


//--------------------- .text._Z22kernel_MatrixTransposePfS_mm --------------------------
	.section	.text._Z22kernel_MatrixTransposePfS_mm,"ax",@progbits
	.align	128
.text._Z22kernel_MatrixTransposePfS_mm:
        .type           _Z22kernel_MatrixTransposePfS_mm,@function
        .size           _Z22kernel_MatrixTransposePfS_mm,(.L_x_34 - _Z22kernel_MatrixTransposePfS_mm)
        .other          _Z22kernel_MatrixTransposePfS_mm,@"STO_CUDA_ENTRY STV_DEFAULT"
_Z22kernel_MatrixTransposePfS_mm:
[----:B------:R-:W-:Y:S01]  /*0000*/  LDC R1, c[0x0][0x37c] ;  /* 0x0000df00ff017b82 */ /* 0x000fe20000000800 */
[----:B------:R-:W0:Y:S07]  /*0010*/  S2R R5, SR_TID.X ;  /* 0x0000000000057919 */ /* 0x000e2e0000002100 */
[----:B------:R-:W1:Y:S01]  /*0020*/  LDC R8, c[0x0][0x364] ;  /* 0x0000d900ff087b82 */ /* 0x000e620000000800 */
[----:B------:R-:W2:Y:S01]  /*0030*/  LDCU.128 UR8, c[0x0][0x390] ;  /* 0x00007200ff0877ac */ /* 0x000ea20008000c00 */
[----:B------:R-:W1:Y:S06]  /*0040*/  S2R R9, SR_TID.Y ;  /* 0x0000000000097919 */ /* 0x000e6c0000002200 */
[----:B------:R-:W0:Y:S08]  /*0050*/  S2UR UR5, SR_CTAID.X ;  /* 0x00000000000579c3 */ /* 0x000e300000002500 */
[----:B------:R-:W0:Y:S08]  /*0060*/  LDC R4, c[0x0][0x360] ;  /* 0x0000d800ff047b82 */ /* 0x000e300000000800 */
[----:B------:R-:W1:Y:S01]  /*0070*/  S2UR UR4, SR_CTAID.Y ;  /* 0x00000000000479c3 */ /* 0x000e620000002600 */
[----:B0-----:R-:W-:-:S05]  /*0080*/  IMAD R4, R4, UR5, R5 ;  /* 0x0000000504047c24 */ /* 0x001fca000f8e0205 */
[----:B--2---:R-:W-:Y:S02]  /*0090*/  ISETP.GE.U32.AND P1, PT, R4, UR10, PT ;  /* 0x0000000a04007c0c */ /* 0x004fe4000bf26070 */
[----:B------:R-:W-:Y:S01]  /*00a0*/  SHF.R.S32.HI R5, RZ, 0x1f, R4 ;  /* 0x0000001fff057819 */ /* 0x000fe20000011404 */
[----:B-1----:R-:W-:-:S03]  /*00b0*/  IMAD R8, R8, UR4, R9 ;  /* 0x0000000408087c24 */ /* 0x002fc6000f8e0209 */
[----:B------:R-:W-:Y:S02]  /*00c0*/  ISETP.GE.U32.AND.EX P1, PT, R5, UR11, PT, P1 ;  /* 0x0000000b05007c0c */ /* 0x000fe4000bf26110 */
[----:B------:R-:W-:-:S04]  /*00d0*/  ISETP.GE.U32.AND P0, PT, R8, UR8, PT ;  /* 0x0000000808007c0c */ /* 0x000fc8000bf06070 */
[----:B------:R-:W-:-:S13]  /*00e0*/  ISETP.GE.U32.OR.EX P0, PT, RZ, UR9, P1, P0 ;  /* 0x00000009ff007c0c */ /* 0x000fda0008f06500 */
[----:B------:R-:W-:Y:S05]  /*00f0*/  @P0 EXIT ;  /* 0x000000000000094d */ /* 0x000fea0003800000 */
[----:B------:R-:W0:Y:S01]  /*0100*/  LDCU.128 UR12, c[0x0][0x380] ;  /* 0x00007000ff0c77ac */ /* 0x000e220008000c00 */
[C---:B------:R-:W-:Y:S01]  /*0110*/  IMAD.WIDE.U32 R2, R8.reuse, UR10, R4 ;  /* 0x0000000a08027c25 */ /* 0x040fe2000f8e0004 */
[----:B------:R-:W1:Y:S03]  /*0120*/  LDCU.64 UR4, c[0x0][0x358] ;  /* 0x00006b00ff0477ac */ /* 0x000e660008000a00 */
[----:B------:R-:W-:Y:S01]  /*0130*/  IMAD R3, R8, UR11, R3 ;  /* 0x0000000b08037c24 */ /* 0x000fe2000f8e0203 */
[----:B0-----:R-:W-:-:S04]  /*0140*/  LEA R6, P0, R2, UR12, 0x2 ;  /* 0x0000000c02067c11 */ /* 0x001fc8000f8010ff */
[----:B------:R-:W-:-:S06]  /*0150*/  LEA.HI.X R7, R2, UR13, R3, 0x2, P0 ;  /* 0x0000000d02077c11 */ /* 0x000fcc00080f1403 */
[----:B-1----:R-:W2:Y:S01]  /*0160*/  LDG.E R7, desc[UR4][R6.64] ;  /* 0x0000000406077981 */ /* 0x002ea2000c1e1900 */
[----:B------:R-:W-:Y:S02]  /*0170*/  IMAD R5, R5, UR8, RZ ;  /* 0x0000000805057c24 */ /* 0x000fe4000f8e02ff */
[----:B------:R-:W-:Y:S02]  /*0180*/  IMAD.MOV.U32 R9, RZ, RZ, RZ ;  /* 0x000000ffff097224 */ /* 0x000fe400078e00ff */
[C---:B------:R-:W-:Y:S02]  /*0190*/  IMAD R5, R4.reuse, UR9, R5 ;  /* 0x0000000904057c24 */ /* 0x040fe4000f8e0205 */
[----:B------:R-:W-:-:S04]  /*01a0*/  IMAD.WIDE.U32 R2, R4, UR8, R8 ;  /* 0x0000000804027c25 */ /* 0x000fc8000f8e0008 */
[----:B------:R-:W-:Y:S01]  /*01b0*/  IMAD.IADD R3, R3, 0x1, R5 ;  /* 0x0000000103037824 */ /* 0x000fe200078e0205 */
[----:B------:R-:W-:-:S04]  /*01c0*/  LEA R4, P0, R2, UR14, 0x2 ;  /* 0x0000000e02047c11 */ /* 0x000fc8000f8010ff */
[----:B------:R-:W-:-:S05]  /*01d0*/  LEA.HI.X R5, R2, UR15, R3, 0x2, P0 ;  /* 0x0000000f02057c11 */ /* 0x000fca00080f1403 */
[----:B--2---:R-:W-:Y:S01]  /*01e0*/  STG.E desc[UR4][R4.64], R7 ;  /* 0x0000000704007986 */ /* 0x004fe2000c101904 */
[----:B------:R-:W-:Y:S05]  /*01f0*/  EXIT ;  /* 0x000000000000794d */ /* 0x000fea0003800000 */
.L_x_1:
        /* <DEDUP_REMOVED lines=16> */
.L_x_34:


//--------------------- .text._Z13kernel_VecDotPfS_S_m --------------------------
	.section	.text._Z13kernel_VecDotPfS_S_m,"ax",@progbits
	.align	128
.text._Z13kernel_VecDotPfS_S_m:
        .type           _Z13kernel_VecDotPfS_S_m,@function
        .size           _Z13kernel_VecDotPfS_S_m,(.L_x_35 - _Z13kernel_VecDotPfS_S_m)
        .other          _Z13kernel_VecDotPfS_S_m,@"STO_CUDA_ENTRY STV_DEFAULT"
_Z13kernel_VecDotPfS_S_m:
[----:B------:R-:W-:Y:S01]  /*0000*/  LDC R1, c[0x0][0x37c] ;  /* 0x0000df00ff017b82 */ /* 0x000fe20000000800 */
[----:B------:R-:W0:Y:S01]  /*0010*/  S2R R8, SR_TID.X ;  /* 0x0000000000087919 */ /* 0x000e220000002100 */
[----:B------:R-:W1:Y:S01]  /*0020*/  LDCU UR4, c[0x0][0x360] ;  /* 0x00006c00ff0477ac */ /* 0x000e620008000800 */
[----:B------:R-:W-:Y:S01]  /*0030*/  BSSY.RECONVERGENT B0, `(.L_x_2) ;  /* 0x0000020000007945 */ /* 0x000fe20003800200 */
[----:B------:R-:W-:Y:S01]  /*0040*/  IMAD.MOV.U32 R7, RZ, RZ, RZ ;  /* 0x000000ffff077224 */ /* 0x000fe200078e00ff */
[----:B------:R-:W0:Y:S01]  /*0050*/  S2R R9, SR_CTAID.X ;  /* 0x0000000000097919 */ /* 0x000e220000002500 */
[----:B------:R-:W2:Y:S01]  /*0060*/  LDCU.64 UR8, c[0x0][0x398] ;  /* 0x00007300ff0877ac */ /* 0x000ea20008000a00 */
[----:B------:R-:W3:Y:S01]  /*0070*/  LDCU.64 UR6, c[0x0][0x358] ;  /* 0x00006b00ff0677ac */ /* 0x000ee20008000a00 */
[----:B------:R-:W4:Y:S01]  /*0080*/  LDCU.128 UR12, c[0x0][0x380] ;  /* 0x00007000ff0c77ac */ /* 0x000f220008000c00 */
[----:B-1----:R-:W-:Y:S02]  /*0090*/  IMAD.U32 R6, RZ, RZ, UR4 ;  /* 0x00000004ff067e24 */ /* 0x002fe4000f8e00ff */
[----:B0-----:R-:W-:-:S05]  /*00a0*/  IMAD R0, R9, UR4, R8 ;  /* 0x0000000409007c24 */ /* 0x001fca000f8e0208 */
[----:B--2---:R-:W-:Y:S02]  /*00b0*/  ISETP.GE.U32.AND P0, PT, R0, UR8, PT ;  /* 0x0000000800007c0c */ /* 0x004fe4000bf06070 */
[----:B------:R-:W-:-:S04]  /*00c0*/  SHF.R.S32.HI R2, RZ, 0x1f, R0 ;  /* 0x0000001fff027819 */ /* 0x000fc80000011400 */
[----:B------:R-:W-:-:S13]  /*00d0*/  ISETP.GE.U32.AND.EX P0, PT, R2, UR9, PT, P0 ;  /* 0x0000000902007c0c */ /* 0x000fda000bf06100 */
[----:B---34-:R-:W-:Y:S05]  /*00e0*/  @P0 BRA `(.L_x_3) ;  /* 0x0000000000500947 */ /* 0x018fea0003800000 */
[----:B------:R-:W0:Y:S01]  /*00f0*/  LDCU UR4, c[0x0][0x370] ;  /* 0x00006e00ff0477ac */ /* 0x000e220008000800 */
[----:B------:R-:W-:Y:S02]  /*0100*/  IMAD.MOV.U32 R11, RZ, RZ, R2 ;  /* 0x000000ffff0b7224 */ /* 0x000fe400078e0002 */
[----:B------:R-:W-:Y:S02]  /*0110*/  IMAD.MOV.U32 R10, RZ, RZ, R0 ;  /* 0x000000ffff0a7224 */ /* 0x000fe400078e0000 */
[----:B------:R-:W-:Y:S02]  /*0120*/  IMAD.MOV.U32 R7, RZ, RZ, RZ ;  /* 0x000000ffff077224 */ /* 0x000fe400078e00ff */
[----:B0-----:R-:W-:-:S07]  /*0130*/  IMAD R13, R6, UR4, RZ ;  /* 0x00000004060d7c24 */ /* 0x001fce000f8e02ff */
.L_x_4:
[C---:B------:R-:W-:Y:S01]  /*0140*/  IMAD.SHL.U32 R4, R10.reuse, 0x4, RZ ;  /* 0x000000040a047824 */ /* 0x040fe200078e00ff */
[----:B------:R-:W-:-:S04]  /*0150*/  SHF.L.U64.HI R5, R10, 0x2, R11 ;  /* 0x000000020a057819 */ /* 0x000fc8000001020b */
[C---:B------:R-:W-:Y:S02]  /*0160*/  IADD3 R2, P0, PT, R4.reuse, UR12, RZ ;  /* 0x0000000c04027c10 */ /* 0x040fe4000ff1e0ff */
[----:B------:R-:W-:Y:S02]  /*0170*/  IADD3 R4, P1, PT, R4, UR14, RZ ;  /* 0x0000000e04047c10 */ /* 0x000fe4000ff3e0ff */
[C---:B------:R-:W-:Y:S02]  /*0180*/  IADD3.X R3, PT, PT, R5.reuse, UR13, RZ, P0, !PT ;  /* 0x0000000d05037c10 */ /* 0x040fe400087fe4ff */
[----:B------:R-:W-:-:S03]  /*0190*/  IADD3.X R5, PT, PT, R5, UR15, RZ, P1, !PT ;  /* 0x0000000f05057c10 */ /* 0x000fc60008ffe4ff */
[----:B------:R-:W2:Y:S04]  /*01a0*/  LDG.E R2, desc[UR6][R2.64] ;  /* 0x0000000602027981 */ /* 0x000ea8000c1e1900 */
[----:B------:R-:W2:Y:S01]  /*01b0*/  LDG.E R4, desc[UR6][R4.64] ;  /* 0x0000000604047981 */ /* 0x000ea2000c1e1900 */
[----:B------:R-:W-:-:S04]  /*01c0*/  IMAD.IADD R10, R13, 0x1, R0 ;  /* 0x000000010d0a7824 */ /* 0x000fc800078e0200 */
[--C-:B------:R-:W-:Y:S01]  /*01d0*/  IMAD.MOV.U32 R0, RZ, RZ, R10.reuse ;  /* 0x000000ffff007224 */ /* 0x100fe200078e000a */
[----:B------:R-:W-:Y:S02]  /*01e0*/  ISETP.GE.U32.AND P0, PT, R10, UR8, PT ;  /* 0x000000080a007c0c */ /* 0x000fe4000bf06070 */
[----:B------:R-:W-:-:S04]  /*01f0*/  SHF.R.S32.HI R11, RZ, 0x1f, R10 ;  /* 0x0000001fff0b7819 */ /* 0x000fc8000001140a */
[----:B------:R-:W-:Y:S01]  /*0200*/  ISETP.GE.U32.AND.EX P0, PT, R11, UR9, PT, P0 ;  /* 0x000000090b007c0c */ /* 0x000fe2000bf06100 */
[----:B--2---:R-:W-:-:S12]  /*0210*/  FFMA R7, R2, R4, R7 ;  /* 0x0000000402077223 */ /* 0x004fd80000000007 */
[----:B------:R-:W-:Y:S05]  /*0220*/  @!P0 BRA `(.L_x_4) ;  /* 0xfffffffc00c48947 */ /* 0x000fea000383ffff */
.L_x_3:
[----:B------:R-:W-:Y:S05]  /*0230*/  BSYNC.RECONVERGENT B0 ;  /* 0x0000000000007941 */ /* 0x000fea0003800200 */
.L_x_2:
[----:B------:R-:W0:Y:S01]  /*0240*/  S2UR UR5, SR_CgaCtaId ;  /* 0x00000000000579c3 */ /* 0x000e220000008800 */
[----:B------:R-:W-:Y:S01]  /*0250*/  UMOV UR4, 0x400 ;  /* 0x0000040000047882 */ /* 0x000fe20000000000 */
[----:B------:R-:W-:Y:S02]  /*0260*/  ISETP.GE.U32.AND P1, PT, R6, 0x2, PT ;  /* 0x000000020600780c */ /* 0x000fe40003f26070 */
[----:B------:R-:W-:Y:S01]  /*0270*/  ISETP.NE.AND P0, PT, R8, RZ, PT ;  /* 0x000000ff0800720c */ /* 0x000fe20003f05270 */
[----:B0-----:R-:W-:-:S06]  /*0280*/  ULEA UR4, UR5, UR4, 0x18 ;  /* 0x0000000405047291 */ /* 0x001fcc000f8ec0ff */
[----:B------:R-:W-:-:S05]  /*0290*/  LEA R0, R8, UR4, 0x2 ;  /* 0x0000000408007c11 */ /* 0x000fca000f8e10ff */
[----:B------:R0:W-:Y:S01]  /*02a0*/  STS [R0], R7 ;  /* 0x0000000700007388 */ /* 0x0001e20000000800 */
[----:B------:R-:W-:Y:S06]  /*02b0*/  BAR.SYNC.DEFER_BLOCKING 0x0 ;  /* 0x0000000000007b1d */ /* 0x000fec0000010000 */
[----:B------:R-:W-:Y:S05]  /*02c0*/  @!P1 BRA `(.L_x_5) ;  /* 0x00000000002c9947 */ /* 0x000fea0003800000 */
.L_x_6:
[----:B------:R-:W-:-:S04]  /*02d0*/  SHF.R.U32.HI R5, RZ, 0x1, R6 ;  /* 0x00000001ff057819 */ /* 0x000fc80000011606 */
[----:B------:R-:W-:-:S13]  /*02e0*/  ISETP.GE.U32.AND P1, PT, R8, R5, PT ;  /* 0x000000050800720c */ /* 0x000fda0003f26070 */
[----:B------:R-:W-:Y:S01]  /*02f0*/  @!P1 IMAD R2, R5, 0x4, R0 ;  /* 0x0000000405029824 */ /* 0x000fe200078e0200 */
[----:B------:R-:W-:Y:S05]  /*0300*/  @!P1 LDS R3, [R0] ;  /* 0x0000000000039984 */ /* 0x000fea0000000800 */
[----:B------:R-:W1:Y:S02]  /*0310*/  @!P1 LDS R2, [R2] ;  /* 0x0000000002029984 */ /* 0x000e640000000800 */
[----:B-1----:R-:W-:-:S05]  /*0320*/  @!P1 FADD R3, R2, R3 ;  /* 0x0000000302039221 */ /* 0x002fca0000000000 */
[----:B------:R1:W-:Y:S01]  /*0330*/  @!P1 STS [R0], R3 ;  /* 0x0000000300009388 */ /* 0x0003e20000000800 */
[----:B------:R-:W-:Y:S01]  /*0340*/  BAR.SYNC.DEFER_BLOCKING 0x0 ;  /* 0x0000000000007b1d */ /* 0x000fe20000010000 */
[----:B------:R-:W-:Y:S01]  /*0350*/  ISETP.GT.U32.AND P1, PT, R6, 0x3, PT ;  /* 0x000000030600780c */ /* 0x000fe20003f24070 */
[----:B------:R-:W-:-:S12]  /*0360*/  IMAD.MOV.U32 R6, RZ, RZ, R5 ;  /* 0x000000ffff067224 */ /* 0x000fd800078e0005 */
[----:B-1----:R-:W-:Y:S05]  /*0370*/  @P1 BRA `(.L_x_6) ;  /* 0xfffffffc00d41947 */ /* 0x002fea000383ffff */
.L_x_5:
[----:B------:R-:W-:Y:S05]  /*0380*/  @P0 EXIT ;  /* 0x000000000000094d */ /* 0x000fea0003800000 */
[----:B------:R-:W1:Y:S01]  /*0390*/  S2UR UR5, SR_CgaCtaId ;  /* 0x00000000000579c3 */ /* 0x000e620000008800 */
[----:B------:R-:W-:-:S07]  /*03a0*/  UMOV UR4, 0x400 ;  /* 0x0000040000047882 */ /* 0x000fce0000000000 */
[----:B------:R-:W2:Y:S01]  /*03b0*/  LDC.64 R2, c[0x0][0x390] ;  /* 0x0000e400ff027b82 */ /* 0x000ea20000000a00 */
[----:B-1----:R-:W-:Y:S01]  /*03c0*/  ULEA UR4, UR5, UR4, 0x18 ;  /* 0x0000000405047291 */ /* 0x002fe2000f8ec0ff */
[----:B--2---:R-:W-:-:S08]  /*03d0*/  IMAD.WIDE.U32 R2, R9, 0x4, R2 ;  /* 0x0000000409027825 */ /* 0x004fd000078e0002 */
[----:B------:R-:W1:Y:S04]  /*03e0*/  LDS R5, [UR4] ;  /* 0x00000004ff057984 */ /* 0x000e680008000800 */
[----:B-1----:R-:W-:Y:S01]  /*03f0*/  STG.E desc[UR6][R2.64], R5 ;  /* 0x0000000502007986 */ /* 0x002fe2000c101906 */
[----:B------:R-:W-:Y:S05]  /*0400*/  EXIT ;  /* 0x000000000000794d */ /* 0x000fea0003800000 */
.L_x_7:
        /* <DEDUP_REMOVED lines=15> */
.L_x_35:


//--------------------- .text._Z22kernel_VecSigmoidPrimePfS_m --------------------------
	.section	.text._Z22kernel_VecSigmoidPrimePfS_m,"ax",@progbits
	.align	128
.text._Z22kernel_VecSigmoidPrimePfS_m:
        .type           _Z22kernel_VecSigmoidPrimePfS_m,@function
        .size           _Z22kernel_VecSigmoidPrimePfS_m,(.L_x_36 - _Z22kernel_VecSigmoidPrimePfS_m)
        .other          _Z22kernel_VecSigmoidPrimePfS_m,@"STO_CUDA_ENTRY STV_DEFAULT"
_Z22kernel_VecSigmoidPrimePfS_m:
        /* <DEDUP_REMOVED lines=10> */
[----:B------:R-:W0:Y:S01]  /*00a0*/  LDCU.64 UR6, c[0x0][0x380] ;  /* 0x00007000ff0677ac */ /* 0x000e220008000a00 */
[C---:B------:R-:W-:Y:S01]  /*00b0*/  IMAD.SHL.U32 R4, R3.reuse, 0x4, RZ ;  /* 0x0000000403047824 */ /* 0x040fe200078e00ff */
[----:B------:R-:W-:Y:S01]  /*00c0*/  SHF.L.U64.HI R3, R3, 0x2, R0 ;  /* 0x0000000203037819 */ /* 0x000fe20000010200 */
[----:B------:R-:W1:Y:S03]  /*00d0*/  LDCU.64 UR4, c[0x0][0x358] ;  /* 0x00006b00ff0477ac */ /* 0x000e660008000a00 */
[----:B0-----:R-:W-:-:S04]  /*00e0*/  IADD3 R6, P0, PT, R4, UR6, RZ ;  /* 0x0000000604067c10 */ /* 0x001fc8000ff1e0ff */
[----:B------:R-:W-:-:S05]  /*00f0*/  IADD3.X R7, PT, PT, R3, UR7, RZ, P0, !PT ;  /* 0x0000000703077c10 */ /* 0x000fca00087fe4ff */
[----:B-1----:R-:W2:Y:S01]  /*0100*/  LDG.E R6, desc[UR4][R6.64] ;  /* 0x0000000406067981 */ /* 0x002ea2000c1e1900 */
[----:B------:R-:W-:Y:S01]  /*0110*/  IMAD.MOV.U32 R5, RZ, RZ, 0x3bbb989d ;  /* 0x3bbb989dff057424 */ /* 0x000fe200078e00ff */
[----:B------:R-:W-:Y:S01]  /*0120*/  BSSY.RECONVERGENT B0, `(.L_x_8) ;  /* 0x0000016000007945 */ /* 0x000fe20003800200 */
[----:B------:R-:W-:Y:S02]  /*0130*/  IMAD.MOV.U32 R9, RZ, RZ, 0x437c0000 ;  /* 0x437c0000ff097424 */ /* 0x000fe400078e00ff */
[----:B--2---:R-:W-:-:S04]  /*0140*/  FFMA.SAT R0, R6, -R5, 0.5 ;  /* 0x3f00000006007423 */ /* 0x004fc80000002805 */
[----:B------:R-:W-:-:S04]  /*0150*/  FFMA.RM R0, R0, R9, 12582913 ;  /* 0x4b40000100007423 */ /* 0x000fc80000004009 */
[C---:B------:R-:W-:Y:S01]  /*0160*/  FADD R5, R0.reuse, -12583039 ;  /* 0xcb40007f00057421 */ /* 0x040fe20000000000 */
[----:B------:R-:W-:-:S03]  /*0170*/  IMAD.SHL.U32 R0, R0, 0x800000, RZ ;  /* 0x0080000000007824 */ /* 0x000fc600078e00ff */
[----:B------:R-:W-:-:S04]  /*0180*/  FFMA R5, R6, -1.4426950216293334961, -R5 ;  /* 0xbfb8aa3b06057823 */ /* 0x000fc80000000805 */
[----:B------:R-:W-:-:S06]  /*0190*/  FFMA R5, R6, -1.925963033500011079e-08, R5 ;  /* 0xb2a5706006057823 */ /* 0x000fcc0000000005 */
[----:B------:R-:W0:Y:S02]  /*01a0*/  MUFU.EX2 R5, R5 ;  /* 0x0000000500057308 */ /* 0x000e240000000800 */
[----:B0-----:R-:W-:-:S04]  /*01b0*/  FFMA R0, R0, R5, 1 ;  /* 0x3f80000000007423 */ /* 0x001fc80000000005 */
[----:B------:R-:W-:-:S05]  /*01c0*/  VIADD R2, R0, 0x1800000 ;  /* 0x0180000000027836 */ /* 0x000fca0000000000 */
[----:B------:R-:W-:-:S04]  /*01d0*/  LOP3.LUT R2, R2, 0x7f800000, RZ, 0xc0, !PT ;  /* 0x7f80000002027812 */ /* 0x000fc800078ec0ff */
[----:B------:R-:W-:-:S13]  /*01e0*/  ISETP.GT.U32.AND P0, PT, R2, 0x1ffffff, PT ;  /* 0x01ffffff0200780c */ /* 0x000fda0003f04070 */
[----:B------:R-:W-:Y:S05]  /*01f0*/  @P0 BRA `(.L_x_9) ;  /* 0x0000000000100947 */ /* 0x000fea0003800000 */
[----:B------:R-:W-:-:S07]  /*0200*/  MOV R6, 0x220 ;  /* 0x0000022000067802 */ /* 0x000fce0000000f00 */
[----:B------:R-:W-:Y:S05]  /*0210*/  CALL.REL.NOINC `($__internal_0_$__cuda_sm20_rcp_rn_f32_slowpath) ;  /* 0x0000000000387944 */ /* 0x000fea0003c00000 */
[----:B------:R-:W-:Y:S01]  /*0220*/  MOV R2, R5 ;  /* 0x0000000500027202 */ /* 0x000fe20000000f00 */
[----:B------:R-:W-:Y:S06]  /*0230*/  BRA `(.L_x_10) ;  /* 0x0000000000107947 */ /* 0x000fec0003800000 */
.L_x_9:
[----:B------:R-:W0:Y:S02]  /*0240*/  MUFU.RCP R5, R0 ;  /* 0x0000000000057308 */ /* 0x000e240000001000 */
[----:B0-----:R-:W-:-:S04]  /*0250*/  FFMA R2, R0, R5, -1 ;  /* 0xbf80000000027423 */ /* 0x001fc80000000005 */
[----:B------:R-:W-:-:S04]  /*0260*/  FADD.FTZ R2, -R2, -RZ ;  /* 0x800000ff02027221 */ /* 0x000fc80000010100 */
[----:B------:R-:W-:-:S07]  /*0270*/  FFMA R2, R5, R2, R5 ;  /* 0x0000000205027223 */ /* 0x000fce0000000005 */
.L_x_10:
[----:B------:R-:W-:Y:S05]  /*0280*/  BSYNC.RECONVERGENT B0 ;  /* 0x0000000000007941 */ /* 0x000fea0003800200 */
.L_x_8:
[----:B------:R-:W0:Y:S01]  /*0290*/  LDCU.64 UR6, c[0x0][0x388] ;  /* 0x00007100ff0677ac */ /* 0x000e220008000a00 */
[----:B------:R-:W-:-:S04]  /*02a0*/  FADD R7, -R2, 1 ;  /* 0x3f80000002077421 */ /* 0x000fc80000000100 */
[----:B------:R-:W-:Y:S01]  /*02b0*/  FMUL R7, R7, R2 ;  /* 0x0000000207077220 */ /* 0x000fe20000400000 */
[----:B0-----:R-:W-:-:S04]  /*02c0*/  IADD3 R4, P0, PT, R4, UR6, RZ ;  /* 0x0000000604047c10 */ /* 0x001fc8000ff1e0ff */
[----:B------:R-:W-:-:S05]  /*02d0*/  IADD3.X R5, PT, PT, R3, UR7, RZ, P0, !PT ;  /* 0x0000000703057c10 */ /* 0x000fca00087fe4ff */
[----:B------:R-:W-:Y:S01]  /*02e0*/  STG.E desc[UR4][R4.64], R7 ;  /* 0x0000000704007986 */ /* 0x000fe2000c101904 */
[----:B------:R-:W-:Y:S05]  /*02f0*/  EXIT ;  /* 0x000000000000794d */ /* 0x000fea0003800000 */
        .weak           $__internal_0_$__cuda_sm20_rcp_rn_f32_slowpath
        .type           $__internal_0_$__cuda_sm20_rcp_rn_f32_slowpath,@function
        .size           $__internal_0_$__cuda_sm20_rcp_rn_f32_slowpath,(.L_x_36 - $__internal_0_$__cuda_sm20_rcp_rn_f32_slowpath)
$__internal_0_$__cuda_sm20_rcp_rn_f32_slowpath:
[----:B------:R-:W-:Y:S01]  /*0300*/  IMAD.SHL.U32 R2, R0, 0x2, RZ ;  /* 0x0000000200027824 */ /* 0x000fe200078e00ff */
[----:B------:R-:W-:Y:S04]  /*0310*/  BSSY.RECONVERGENT B1, `(.L_x_11) ;  /* 0x0000030000017945 */ /* 0x000fe80003800200 */
[----:B------:R-:W-:-:S04]  /*0320*/  SHF.R.U32.HI R2, RZ, 0x18, R2 ;  /* 0x00000018ff027819 */ /* 0x000fc80000011602 */
[----:B------:R-:W-:-:S13]  /*0330*/  ISETP.NE.U32.AND P0, PT, R2, RZ, PT ;  /* 0x000000ff0200720c */ /* 0x000fda0003f05070 */
[----:B------:R-:W-:Y:S05]  /*0340*/  @P0 BRA `(.L_x_12) ;  /* 0x0000000000280947 */ /* 0x000fea0003800000 */
[----:B------:R-:W-:-:S05]  /*0350*/  IMAD.SHL.U32 R2, R0, 0x2, RZ ;  /* 0x0000000200027824 */ /* 0x000fca00078e00ff */
[----:B------:R-:W-:-:S13]  /*0360*/  ISETP.NE.AND P0, PT, R2, RZ, PT ;  /* 0x000000ff0200720c */ /* 0x000fda0003f05270 */
[----:B------:R-:W-:Y:S01]  /*0370*/  @P0 FFMA R7, R0, 1.84467440737095516160e+19, RZ ;  /* 0x5f80000000070823 */ /* 0x000fe200000000ff */
[----:B------:R-:W-:Y:S08]  /*0380*/  @!P0 MUFU.RCP R5, R0 ;  /* 0x0000000000058308 */ /* 0x000ff00000001000 */
[----:B------:R-:W0:Y:S02]  /*0390*/  @P0 MUFU.RCP R2, R7 ;  /* 0x0000000700020308 */ /* 0x000e240000001000 */
[----:B0-----:R-:W-:-:S04]  /*03a0*/  @P0 FFMA R8, R7, R2, -1 ;  /* 0xbf80000007080423 */ /* 0x001fc80000000002 */
[----:B------:R-:W-:-:S04]  /*03b0*/  @P0 FADD.FTZ R9, -R8, -RZ ;  /* 0x800000ff08090221 */ /* 0x000fc80000010100 */
[----:B------:R-:W-:-:S04]  /*03c0*/  @P0 FFMA R2, R2, R9, R2 ;  /* 0x0000000902020223 */ /* 0x000fc80000000002 */
[----:B------:R-:W-:Y:S01]  /*03d0*/  @P0 FFMA R5, R2, 1.84467440737095516160e+19, RZ ;  /* 0x5f80000002050823 */ /* 0x000fe200000000ff */
[----:B------:R-:W-:Y:S06]  /*03e0*/  BRA `(.L_x_13) ;  /* 0x0000000000887947 */ /* 0x000fec0003800000 */
.L_x_12:
[----:B------:R-:W-:-:S05]  /*03f0*/  VIADD R5, R2, 0xffffff03 ;  /* 0xffffff0302057836 */ /* 0x000fca0000000000 */
[----:B------:R-:W-:-:S13]  /*0400*/  ISETP.GT.U32.AND P0, PT, R5, 0x1, PT ;  /* 0x000000010500780c */ /* 0x000fda0003f04070 */
[----:B------:R-:W-:Y:S05]  /*0410*/  @P0 BRA `(.L_x_14) ;  /* 0x0000000000780947 */ /* 0x000fea0003800000 */
[----:B------:R-:W-:Y:S01]  /*0420*/  LOP3.LUT R7, R0, 0x7fffff, RZ, 0xc0, !PT ;  /* 0x007fffff00077812 */ /* 0x000fe200078ec0ff */
[----:B------:R-:W-:-:S03]  /*0430*/  HFMA2 R12, -RZ, RZ, 0, 1.78813934326171875e-07 ;  /* 0x00000003ff0c7431 */ /* 0x000fc600000001ff */
[----:B------:R-:W-:-:S04]  /*0440*/  LOP3.LUT R7, R7, 0x3f800000, RZ, 0xfc, !PT ;  /* 0x3f80000007077812 */ /* 0x000fc800078efcff */
[----:B------:R-:W0:Y:S01]  /*0450*/  MUFU.RCP R8, R7 ;  /* 0x0000000700087308 */ /* 0x000e220000001000 */
[----:B------:R-:W-:Y:S01]  /*0460*/  SHF.L.U32 R11, R12, R5, RZ ;  /* 0x000000050c0b7219 */ /* 0x000fe200000006ff */
[----:B0-----:R-:W-:-:S04]  /*0470*/  FFMA R9, R7, R8, -1 ;  /* 0xbf80000007097423 */ /* 0x001fc80000000008 */
[----:B------:R-:W-:-:S04]  /*0480*/  FADD.FTZ R9, -R9, -RZ ;  /* 0x800000ff09097221 */ /* 0x000fc80000010100 */
[CCC-:B------:R-:W-:Y:S01]  /*0490*/  FFMA.RM R10, R8.reuse, R9.reuse, R8.reuse ;  /* 0x00000009080a7223 */ /* 0x1c0fe20000004008 */
[----:B------:R-:W-:-:S04]  /*04a0*/  FFMA.RP R9, R8, R9, R8 ;  /* 0x0000000908097223 */ /* 0x000fc80000008008 */
[C---:B------:R-:W-:Y:S02]  /*04b0*/  LOP3.LUT R8, R10.reuse, 0x7fffff, RZ, 0xc0, !PT ;  /* 0x007fffff0a087812 */ /* 0x040fe400078ec0ff */
[----:B------:R-:W-:Y:S02]  /*04c0*/  FSETP.NEU.FTZ.AND P0, PT, R10, R9, PT ;  /* 0x000000090a00720b */ /* 0x000fe40003f1d000 */
[----:B------:R-:W-:Y:S02]  /*04d0*/  LOP3.LUT R8, R8, 0x800000, RZ, 0xfc, !PT ;  /* 0x0080000008087812 */ /* 0x000fe400078efcff */
[----:B------:R-:W-:Y:S02]  /*04e0*/  SEL R9, RZ, 0xffffffff, !P0 ;  /* 0xffffffffff097807 */ /* 0x000fe40004000000 */
[----:B------:R-:W-:-:S03]  /*04f0*/  LOP3.LUT R10, R11, R8, RZ, 0xc0, !PT ;  /* 0x000000080b0a7212 */ /* 0x000fc600078ec0ff */
[----:B------:R-:W-:Y:S01]  /*0500*/  IMAD.MOV R9, RZ, RZ, -R9 ;  /* 0x000000ffff097224 */ /* 0x000fe200078e0a09 */
[----:B------:R-:W-:-:S04]  /*0510*/  SHF.R.U32.HI R10, RZ, R5, R10 ;  /* 0x00000005ff0a7219 */ /* 0x000fc8000001160a */
[----:B------:R-:W-:Y:S02]  /*0520*/  LOP3.LUT P1, RZ, R9, R5, R8, 0xf8, !PT ;  /* 0x0000000509ff7212 */ /* 0x000fe4000782f808 */
[C---:B------:R-:W-:Y:S02]  /*0530*/  LOP3.LUT P0, RZ, R10.reuse, 0x1, RZ, 0xc0, !PT ;  /* 0x000000010aff7812 */ /* 0x040fe4000780c0ff */
[----:B------:R-:W-:-:S04]  /*0540*/  LOP3.LUT P2, RZ, R10, 0x2, RZ, 0xc0, !PT ;  /* 0x000000020aff7812 */ /* 0x000fc8000784c0ff */
[----:B------:R-:W-:Y:S02]  /*0550*/  PLOP3.LUT P0, PT, P0, P1, P2, 0xe0, 0x0 ;  /* 0x000000000000781c */ /* 0x000fe40000703c20 */
[----:B------:R-:W-:Y:S02]  /*0560*/  LOP3.LUT P1, RZ, R0, 0x7fffff, RZ, 0xc0, !PT ;  /* 0x007fffff00ff7812 */ /* 0x000fe4000782c0ff */
[----:B------:R-:W-:-:S05]  /*0570*/  SEL R5, RZ, 0x1, !P0 ;  /* 0x00000001ff057807 */ /* 0x000fca0004000000 */
[----:B------:R-:W-:-:S05]  /*0580*/  IMAD.MOV R5, RZ, RZ, -R5 ;  /* 0x000000ffff057224 */ /* 0x000fca00078e0a05 */
[----:B------:R-:W-:Y:S01]  /*0590*/  ISETP.GE.AND P0, PT, R5, RZ, PT ;  /* 0x000000ff0500720c */ /* 0x000fe20003f06270 */
[----:B------:R-:W-:-:S05]  /*05a0*/  VIADD R5, R2, 0xffffff04 ;  /* 0xffffff0402057836 */ /* 0x000fca0000000000 */
[----:B------:R-:W-:-:S07]  /*05b0*/  SHF.R.U32.HI R5, RZ, R5, R8 ;  /* 0x00000005ff057219 */ /* 0x000fce0000011608 */
[----:B------:R-:W-:-:S05]  /*05c0*/  @!P0 IADD3 R5, PT, PT, R5, 0x1, RZ ;  /* 0x0000000105058810 */ /* 0x000fca0007ffe0ff */
[----:B------:R-:W-:-:S05]  /*05d0*/  @!P1 IMAD.SHL.U32 R5, R5, 0x2, RZ ;  /* 0x0000000205059824 */ /* 0x000fca00078e00ff */
[----:B------:R-:W-:Y:S01]  /*05e0*/  LOP3.LUT R5, R5, 0x80000000, R0, 0xf8, !PT ;  /* 0x8000000005057812 */ /* 0x000fe200078ef800 */
[----:B------:R-:W-:Y:S06]  /*05f0*/  BRA `(.L_x_13) ;  /* 0x0000000000047947 */ /* 0x000fec0003800000 */
.L_x_14:
[----:B------:R0:W1:Y:S02]  /*0600*/  MUFU.RCP R5, R0 ;  /* 0x0000000000057308 */ /* 0x0000640000001000 */
.L_x_13:
[----:B------:R-:W-:Y:S05]  /*0610*/  BSYNC.RECONVERGENT B1 ;  /* 0x0000000000017941 */ /* 0x000fea0003800200 */
.L_x_11:
[----:B------:R-:W-:-:S04]  /*0620*/  IMAD.MOV.U32 R7, RZ, RZ, 0x0 ;  /* 0x00000000ff077424 */ /* 0x000fc800078e00ff */
[----:B01----:R-:W-:Y:S05]  /*0630*/  RET.REL.NODEC R6 `(_Z22kernel_VecSigmoidPrimePfS_m) ;  /* 0xfffffff806707950 */ /* 0x003fea0003c3ffff */
.L_x_15:
        /* <DEDUP_REMOVED lines=12> */
.L_x_36:


//--------------------- .text._Z17kernel_VecSigmoidPfS_m --------------------------
	.section	.text._Z17kernel_VecSigmoidPfS_m,"ax",@progbits
	.align	128
.text._Z17kernel_VecSigmoidPfS_m:
        .type           _Z17kernel_VecSigmoidPfS_m,@function
        .size           _Z17kernel_VecSigmoidPfS_m,(.L_x_38 - _Z17kernel_VecSigmoidPfS_m)
        .other          _Z17kernel_VecSigmoidPfS_m,@"STO_CUDA_ENTRY STV_DEFAULT"
_Z17kernel_VecSigmoidPfS_m:
        /* <DEDUP_REMOVED lines=33> */
[----:B------:R-:W-:Y:S05]  /*0210*/  CALL.REL.NOINC `($__internal_1_$__cuda_sm20_rcp_rn_f32_slowpath) ;  /* 0x0000000000307944 */ /* 0x000fea0003c00000 */
[----:B------:R-:W-:Y:S01]  /*0220*/  IMAD.MOV.U32 R7, RZ, RZ, R5 ;  /* 0x000000ffff077224 */ /* 0x000fe200078e0005 */
[----:B------:R-:W-:Y:S06]  /*0230*/  BRA `(.L_x_18) ;  /* 0x0000000000107947 */ /* 0x000fec0003800000 */
.L_x_17:
[----:B------:R-:W0:Y:S02]  /*0240*/  MUFU.RCP R7, R0 ;  /* 0x0000000000077308 */ /* 0x000e240000001000 */
[----:B0-----:R-:W-:-:S04]  /*0250*/  FFMA R2, R0, R7, -1 ;  /* 0xbf80000000027423 */ /* 0x001fc80000000007 */
[----:B------:R-:W-:-:S04]  /*0260*/  FADD.FTZ R2, -R2, -RZ ;  /* 0x800000ff02027221 */ /* 0x000fc80000010100 */
[----:B------:R-:W-:-:S07]  /*0270*/  FFMA R7, R7, R2, R7 ;  /* 0x0000000207077223 */ /* 0x000fce0000000007 */
.L_x_18:
[----:B------:R-:W-:Y:S05]  /*0280*/  BSYNC.RECONVERGENT B0 ;  /* 0x0000000000007941 */ /* 0x000fea0003800200 */
.L_x_16:
[----:B------:R-:W0:Y:S02]  /*0290*/  LDCU.64 UR6, c[0x0][0x388] ;  /* 0x00007100ff0677ac */ /* 0x000e240008000a00 */
[----:B0-----:R-:W-:-:S04]  /*02a0*/  IADD3 R4, P0, PT, R4, UR6, RZ ;  /* 0x0000000604047c10 */ /* 0x001fc8000ff1e0ff */
[----:B------:R-:W-:-:S05]  /*02b0*/  IADD3.X R5, PT, PT, R3, UR7, RZ, P0, !PT ;  /* 0x0000000703057c10 */ /* 0x000fca00087fe4ff */
[----:B------:R-:W-:Y:S01]  /*02c0*/  STG.E desc[UR4][R4.64], R7 ;  /* 0x0000000704007986 */ /* 0x000fe2000c101904 */
[----:B------:R-:W-:Y:S05]  /*02d0*/  EXIT ;  /* 0x000000000000794d */ /* 0x000fea0003800000 */
        .weak           $__internal_1_$__cuda_sm20_rcp_rn_f32_slowpath
        .type           $__internal_1_$__cuda_sm20_rcp_rn_f32_slowpath,@function
        .size           $__internal_1_$__cuda_sm20_rcp_rn_f32_slowpath,(.L_x_38 - $__internal_1_$__cuda_sm20_rcp_rn_f32_slowpath)
$__internal_1_$__cuda_sm20_rcp_rn_f32_slowpath:
        /* <DEDUP_REMOVED lines=15> */
.L_x_20:
[----:B------:R-:W-:-:S04]  /*03d0*/  IADD3 R5, PT, PT, R2, -0xfd, RZ ;  /* 0xffffff0302057810 */ /* 0x000fc80007ffe0ff */
[----:B------:R-:W-:-:S13]  /*03e0*/  ISETP.GT.U32.AND P0, PT, R5, 0x1, PT ;  /* 0x000000010500780c */ /* 0x000fda0003f04070 */
[----:B------:R-:W-:Y:S05]  /*03f0*/  @P0 BRA `(.L_x_22) ;  /* 0x0000000000780947 */ /* 0x000fea0003800000 */
[----:B------:R-:W-:Y:S01]  /*0400*/  LOP3.LUT R7, R0, 0x7fffff, RZ, 0xc0, !PT ;  /* 0x007fffff00077812 */ /* 0x000fe200078ec0ff */
[----:B------:R-:W-:-:S03]  /*0410*/  IMAD.MOV.U32 R12, RZ, RZ, 0x3 ;  /* 0x00000003ff0c7424 */ /* 0x000fc600078e00ff */
[----:B------:R-:W-:Y:S02]  /*0420*/  LOP3.LUT R7, R7, 0x3f800000, RZ, 0xfc, !PT ;  /* 0x3f80000007077812 */ /* 0x000fe400078efcff */
[----:B------:R-:W-:Y:S02]  /*0430*/  SHF.L.U32 R11, R12, R5, RZ ;  /* 0x000000050c0b7219 */ /* 0x000fe400000006ff */
[----:B------:R-:W0:Y:S02]  /*0440*/  MUFU.RCP R8, R7 ;  /* 0x0000000700087308 */ /* 0x000e240000001000 */
        /* <DEDUP_REMOVED lines=25> */
.L_x_22:
[----:B------:R0:W1:Y:S02]  /*05e0*/  MUFU.RCP R5, R0 ;  /* 0x0000000000057308 */ /* 0x0000640000001000 */
.L_x_21:
[----:B------:R-:W-:Y:S05]  /*05f0*/  BSYNC.RECONVERGENT B1 ;  /* 0x0000000000017941 */ /* 0x000fea0003800200 */
.L_x_19:
[----:B------:R-:W-:-:S04]  /*0600*/  IMAD.MOV.U32 R7, RZ, RZ, 0x0 ;  /* 0x00000000ff077424 */ /* 0x000fc800078e00ff */
[----:B01----:R-:W-:Y:S05]  /*0610*/  RET.REL.NODEC R6 `(_Z17kernel_VecSigmoidPfS_m) ;  /* 0xfffffff806787950 */ /* 0x003fea0003c3ffff */
.L_x_23:
        /* <DEDUP_REMOVED lines=14> */
.L_x_38:


//--------------------- .text._Z16kernel_MatrixMulPfS_S_mmm --------------------------
	.section	.text._Z16kernel_MatrixMulPfS_S_mmm,"ax",@progbits
	.align	128
.text._Z16kernel_MatrixMulPfS_S_mmm:
        .type           _Z16kernel_MatrixMulPfS_S_mmm,@function
        .size           _Z16kernel_MatrixMulPfS_S_mmm,(.L_x_40 - _Z16kernel_MatrixMulPfS_S_mmm)
        .other          _Z16kernel_MatrixMulPfS_S_mmm,@"STO_CUDA_ENTRY STV_DEFAULT"
_Z16kernel_MatrixMulPfS_S_mmm:
[----:B------:R-:W-:Y:S01]  /*0000*/  LDC R1, c[0x0][0x37c] ;  /* 0x0000df00ff017b82 */ /* 0x000fe20000000800 */
[----:B------:R-:W0:Y:S07]  /*0010*/  S2R R7, SR_TID.X ;  /* 0x0000000000077919 */ /* 0x000e2e0000002100 */
[----:B------:R-:W1:Y:S01]  /*0020*/  LDC R19, c[0x0][0x364] ;  /* 0x0000d900ff137b82 */ /* 0x000e620000000800 */
[----:B------:R-:W2:Y:S01]  /*0030*/  LDCU.64 UR6, c[0x0][0x398] ;  /* 0x00007300ff0677ac */ /* 0x000ea20008000a00 */
[----:B------:R-:W1:Y:S06]  /*0040*/  S2R R0, SR_TID.Y ;  /* 0x0000000000007919 */ /* 0x000e6c0000002200 */
[----:B------:R-:W0:Y:S08]  /*0050*/  S2UR UR5, SR_CTAID.X ;  /* 0x00000000000579c3 */ /* 0x000e300000002500 */
[----:B------:R-:W0:Y:S08]  /*0060*/  LDC R6, c[0x0][0x360] ;  /* 0x0000d800ff067b82 */ /* 0x000e300000000800 */
[----:B------:R-:W1:Y:S08]  /*0070*/  S2UR UR4, SR_CTAID.Y ;  /* 0x00000000000479c3 */ /* 0x000e700000002600 */
[----:B------:R-:W3:Y:S01]  /*0080*/  LDC.64 R8, c[0x0][0x3a8] ;  /* 0x0000ea00ff087b82 */ /* 0x000ee20000000a00 */
[----:B0-----:R-:W-:-:S05]  /*0090*/  IMAD R6, R6, UR5, R7 ;  /* 0x0000000506067c24 */ /* 0x001fca000f8e0207 */
[----:B------:R-:W-:Y:S01]  /*00a0*/  SHF.R.S32.HI R7, RZ, 0x1f, R6 ;  /* 0x0000001fff077819 */ /* 0x000fe20000011406 */
[----:B-1----:R-:W-:-:S05]  /*00b0*/  IMAD R19, R19, UR4, R0 ;  /* 0x0000000413137c24 */ /* 0x002fca000f8e0200 */
[----:B--2---:R-:W-:Y:S02]  /*00c0*/  ISETP.GE.U32.AND P1, PT, R19, UR6, PT ;  /* 0x0000000613007c0c */ /* 0x004fe4000bf26070 */
[----:B---3--:R-:W-:-:S04]  /*00d0*/  ISETP.GE.U32.AND P0, PT, R6, R8, PT ;  /* 0x000000080600720c */ /* 0x008fc80003f06070 */
[----:B------:R-:W-:-:S04]  /*00e0*/  ISETP.GE.U32.AND.EX P0, PT, R7, R9, PT, P0 ;  /* 0x000000090700720c */ /* 0x000fc80003f06100 */
[----:B------:R-:W-:-:S13]  /*00f0*/  ISETP.GE.U32.OR.EX P0, PT, RZ, UR7, P0, P1 ;  /* 0x00000007ff007c0c */ /* 0x000fda0008706510 */
[----:B------:R-:W-:Y:S05]  /*0100*/  @P0 EXIT ;  /* 0x000000000000094d */ /* 0x000fea0003800000 */
[----:B------:R-:W0:Y:S01]  /*0110*/  LDCU.64 UR8, c[0x0][0x3a0] ;  /* 0x00007400ff0877ac */ /* 0x000e220008000a00 */
[----:B------:R-:W-:Y:S01]  /*0120*/  IMAD.MOV.U32 R0, RZ, RZ, RZ ;  /* 0x000000ffff007224 */ /* 0x000fe200078e00ff */
[----:B------:R-:W1:Y:S01]  /*0130*/  LDCU.64 UR10, c[0x0][0x358] ;  /* 0x00006b00ff0a77ac */ /* 0x000e620008000a00 */
[----:B0-----:R-:W-:-:S04]  /*0140*/  UISETP.NE.U32.AND UP0, UPT, UR8, URZ, UPT ;  /* 0x000000ff0800728c */ /* 0x001fc8000bf05070 */
[----:B------:R-:W-:-:S09]  /*0150*/  UISETP.NE.AND.EX UP0, UPT, UR9, URZ, UPT, UP0 ;  /* 0x000000ff0900728c */ /* 0x000fd2000bf05300 */
[----:B-1----:R-:W-:Y:S05]  /*0160*/  BRA.U !UP0, `(.L_x_24) ;  /* 0x0000000908ec7547 */ /* 0x002fea000b800000 */
[----:B------:R-:W-:Y:S02]  /*0170*/  UISETP.GE.U32.AND UP1, UPT, UR8, 0x8, UPT ;  /* 0x000000080800788c */ /* 0x000fe4000bf26070 */
[C---:B------:R-:W-:Y:S01]  /*0180*/  IMAD.WIDE.U32 R4, R19.reuse, UR8, RZ ;  /* 0x0000000813047c25 */ /* 0x040fe2000f8e00ff */
[----:B------:R-:W-:Y:S02]  /*0190*/  ULOP3.LUT UR13, UR8, 0x7, URZ, 0xc0, !UPT ;  /* 0x00000007080d7892 */ /* 0x000fe4000f8ec0ff */
[----:B------:R-:W-:Y:S01]  /*01a0*/  UISETP.GE.U32.AND.EX UP1, UPT, UR9, URZ, UPT, UP1 ;  /* 0x000000ff0900728c */ /* 0x000fe2000bf26110 */
[----:B------:R-:W-:Y:S01]  /*01b0*/  IMAD.MOV.U32 R0, RZ, RZ, RZ ;  /* 0x000000ffff007224 */ /* 0x000fe200078e00ff */
[----:B------:R-:W-:Y:S01]  /*01c0*/  UISETP.NE.U32.AND UP0, UPT, UR13, URZ, UPT ;  /* 0x000000ff0d00728c */ /* 0x000fe2000bf05070 */
[----:B------:R-:W-:Y:S01]  /*01d0*/  IMAD R23, R19, UR9, R5 ;  /* 0x0000000913177c24 */ /* 0x000fe2000f8e0205 */
[----:B------:R-:W-:Y:S01]  /*01e0*/  UMOV UR4, URZ ;  /* 0x000000ff00047c82 */ /* 0x000fe20008000000 */
[----:B------:R-:W-:Y:S01]  /*01f0*/  UMOV UR5, URZ ;  /* 0x000000ff00057c82 */ /* 0x000fe20008000000 */
[----:B------:R-:W-:-:S03]  /*0200*/  UISETP.NE.AND.EX UP0, UPT, URZ, URZ, UPT, UP0 ;  /* 0x000000ffff00728c */ /* 0x000fc6000bf05300 */
[----:B------:R-:W-:Y:S08]  /*0210*/  BRA.U !UP1, `(.L_x_25) ;  /* 0x0000000109fc7547 */ /* 0x000ff0000b800000 */
[----:B------:R-:W0:Y:S01]  /*0220*/  LDCU.128 UR16, c[0x0][0x380] ;  /* 0x00007000ff1077ac */ /* 0x000e220008000c00 */
[C-C-:B------:R-:W-:Y:S01]  /*0230*/  SHF.L.U64.HI R18, R8.reuse, 0x5, R9.reuse ;  /* 0x0000000508127819 */ /* 0x140fe20000010209 */
[----:B------:R-:W-:Y:S01]  /*0240*/  IMAD.MOV.U32 R0, RZ, RZ, RZ ;  /* 0x000000ffff007224 */ /* 0x000fe200078e00ff */
[C---:B------:R-:W-:Y:S01]  /*0250*/  SHF.L.U64.HI R25, R8.reuse, 0x2, R9 ;  /* 0x0000000208197819 */ /* 0x040fe20000010209 */
[----:B------:R-:W1:Y:S01]  /*0260*/  LDCU UR5, c[0x0][0x3a4] ;  /* 0x00007480ff0577ac */ /* 0x000e620008000800 */
[----:B------:R-:W-:Y:S01]  /*0270*/  IMAD.SHL.U32 R27, R8, 0x4, RZ ;  /* 0x00000004081b7824 */ /* 0x000fe200078e00ff */
[----:B------:R-:W-:-:S07]  /*0280*/  ULOP3.LUT UR4, UR8, 0xfffffff8, URZ, 0xc0, !UPT ;  /* 0xfffffff808047892 */ /* 0x000fce000f8ec0ff */
[----:B------:R-:W-:Y:S01]  /*0290*/  UMOV UR6, UR4 ;  /* 0x0000000400067c82 */ /* 0x000fe20008000000 */
[----:B0-----:R-:W-:Y:S02]  /*02a0*/  LEA R2, P1, R4, UR16, 0x2 ;  /* 0x0000001004027c11 */ /* 0x001fe4000f8210ff */
[----:B------:R-:W-:Y:S02]  /*02b0*/  LEA R20, P0, R6, UR18, 0x2 ;  /* 0x0000001206147c11 */ /* 0x000fe4000f8010ff */
[----:B------:R-:W-:Y:S01]  /*02c0*/  LEA.HI.X R11, R4, UR17, R23, 0x2, P1 ;  /* 0x00000011040b7c11 */ /* 0x000fe200088f1417 */
[----:B-1----:R-:W-:Y:S01]  /*02d0*/  UMOV UR7, UR5 ;  /* 0x0000000500077c82 */ /* 0x002fe20008000000 */
[----:B------:R-:W-:Y:S02]  /*02e0*/  IADD3 R2, P1, PT, R2, 0x10, RZ ;  /* 0x0000001002027810 */ /* 0x000fe40007f3e0ff */
[----:B------:R-:W-:-:S03]  /*02f0*/  LEA.HI.X R21, R6, UR19, R7, 0x2, P0 ;  /* 0x0000001306157c11 */ /* 0x000fc600080f1407 */
[----:B------:R-:W-:-:S08]  /*0300*/  IMAD.X R11, RZ, RZ, R11, P1 ;  /* 0x000000ffff0b7224 */ /* 0x000fd000008e060b */
.L_x_26:
[-C--:B------:R-:W-:Y:S01]  /*0310*/  IADD3 R28, P0, PT, R20, R27.reuse, RZ ;  /* 0x0000001b141c7210 */ /* 0x080fe20007f1e0ff */
[----:B------:R-:W-:Y:S01]  /*0320*/  IMAD.MOV.U32 R10, RZ, RZ, R2 ;  /* 0x000000ffff0a7224 */ /* 0x000fe200078e0002 */
[----:B------:R-:W2:Y:S03]  /*0330*/  LDG.E R3, desc[UR10][R20.64] ;  /* 0x0000000a14037981 */ /* 0x000ea6000c1e1900 */
[----:B------:R-:W-:Y:S01]  /*0340*/  IMAD.X R29, R21, 0x1, R25, P0 ;  /* 0x00000001151d7824 */ /* 0x000fe200000e0619 */
[----:B------:R-:W2:Y:S01]  /*0350*/  LDG.E R16, desc[UR10][R10.64+-0x10] ;  /* 0xfffff00a0a107981 */ /* 0x000ea2000c1e1900 */
[----:B------:R-:W-:-:S03]  /*0360*/  IADD3 R14, P0, PT, R28, R27, RZ ;  /* 0x0000001b1c0e7210 */ /* 0x000fc60007f1e0ff */
[----:B------:R-:W3:Y:S01]  /*0370*/  LDG.E R17, desc[UR10][R28.64] ;  /* 0x0000000a1c117981 */ /* 0x000ee2000c1e1900 */
[----:B------:R-:W-:-:S03]  /*0380*/  IADD3.X R15, PT, PT, R29, R25, RZ, P0, !PT ;  /* 0x000000191d0f7210 */ /* 0x000fc600007fe4ff */
[----:B------:R-:W3:Y:S04]  /*0390*/  LDG.E R24, desc[UR10][R10.64+-0xc] ;  /* 0xfffff40a0a187981 */ /* 0x000ee8000c1e1900 */
[----:B------:R0:W4:Y:S04]  /*03a0*/  LDG.E R22, desc[UR10][R14.64] ;  /* 0x0000000a0e167981 */ /* 0x000128000c1e1900 */
[----:B------:R-:W4:Y:S01]  /*03b0*/  LDG.E R29, desc[UR10][R10.64+-0x8] ;  /* 0xfffff80a0a1d7981 */ /* 0x000f22000c1e1900 */
[----:B------:R-:W-:-:S03]  /*03c0*/  IADD3 R12, P0, PT, R14, R27, RZ ;  /* 0x0000001b0e0c7210 */ /* 0x000fc60007f1e0ff */
[----:B------:R-:W5:Y:S02]  /*03d0*/  LDG.E R26, desc[UR10][R10.64+0x8] ;  /* 0x0000080a0a1a7981 */ /* 0x000f64000c1e1900 */
[----:B------:R-:W-:Y:S01]  /*03e0*/  IMAD.X R13, R15, 0x1, R25, P0 ;  /* 0x000000010f0d7824 */ /* 0x000fe200000e0619 */
[----:B------:R-:W-:-:S04]  /*03f0*/  IADD3 R2, P0, PT, R12, R27, RZ ;  /* 0x0000001b0c027210 */ /* 0x000fc80007f1e0ff */
[----:B------:R-:W5:Y:S01]  /*0400*/  LDG.E R12, desc[UR10][R12.64] ;  /* 0x0000000a0c0c7981 */ /* 0x000f62000c1e1900 */
[----:B--2---:R-:W-:Y:S01]  /*0410*/  FFMA R0, R16, R3, R0 ;  /* 0x0000000310007223 */ /* 0x004fe20000000000 */
[--C-:B------:R-:W-:Y:S01]  /*0420*/  IMAD.X R3, R13, 0x1, R25.reuse, P0 ;  /* 0x000000010d037824 */ /* 0x100fe200000e0619 */
[----:B------:R-:W-:Y:S01]  /*0430*/  IADD3 R16, P0, PT, R2, R27, RZ ;  /* 0x0000001b02107210 */ /* 0x000fe20007f1e0ff */
[----:B------:R-:W2:Y:S04]  /*0440*/  LDG.E R13, desc[UR10][R10.64] ;  /* 0x0000000a0a0d7981 */ /* 0x000ea8000c1e1900 */
[----:B------:R-:W2:Y:S01]  /*0450*/  LDG.E R2, desc[UR10][R2.64] ;  /* 0x0000000a02027981 */ /* 0x000ea2000c1e1900 */
[----:B---3--:R-:W-:Y:S01]  /*0460*/  FFMA R0, R24, R17, R0 ;  /* 0x0000001118007223 */ /* 0x008fe20000000000 */
[----:B------:R-:W-:Y:S01]  /*0470*/  IMAD.X R17, R3, 0x1, R25, P0 ;  /* 0x0000000103117824 */ /* 0x000fe200000e0619 */
[----:B0-----:R-:W-:Y:S01]  /*0480*/  IADD3 R14, P0, PT, R16, R27, RZ ;  /* 0x0000001b100e7210 */ /* 0x001fe20007f1e0ff */
[----:B------:R-:W3:Y:S01]  /*0490*/  LDG.E R24, desc[UR10][R10.64+0x4] ;  /* 0x0000040a0a187981 */ /* 0x000ee2000c1e1900 */
[----:B----4-:R-:W-:-:S03]  /*04a0*/  FFMA R22, R29, R22, R0 ;  /* 0x000000161d167223 */ /* 0x010fc60000000000 */
[----:B------:R-:W3:Y:S04]  /*04b0*/  LDG.E R16, desc[UR10][R16.64] ;  /* 0x0000000a10107981 */ /* 0x000ee8000c1e1900 */
[----:B------:R-:W5:Y:S01]  /*04c0*/  LDG.E R0, desc[UR10][R10.64+-0x4] ;  /* 0xfffffc0a0a007981 */ /* 0x000f62000c1e1900 */
[--C-:B------:R-:W-:Y:S01]  /*04d0*/  IMAD.X R15, R17, 0x1, R25.reuse, P0 ;  /* 0x00000001110f7824 */ /* 0x100fe200000e0619 */
[----:B------:R-:W-:Y:S02]  /*04e0*/  IADD3 R28, P0, PT, R14, R27, RZ ;  /* 0x0000001b0e1c7210 */ /* 0x000fe40007f1e0ff */
[----:B------:R0:W4:Y:S03]  /*04f0*/  LDG.E R3, desc[UR10][R10.64+0xc] ;  /* 0x00000c0a0a037981 */ /* 0x000126000c1e1900 */
[----:B------:R-:W-:Y:S01]  /*0500*/  IMAD.X R29, R15, 0x1, R25, P0 ;  /* 0x000000010f1d7824 */ /* 0x000fe200000e0619 */
[----:B------:R-:W4:Y:S04]  /*0510*/  LDG.E R14, desc[UR10][R14.64] ;  /* 0x0000000a0e0e7981 */ /* 0x000f28000c1e1900 */
[----:B------:R-:W4:Y:S01]  /*0520*/  LDG.E R28, desc[UR10][R28.64] ;  /* 0x0000000a1c1c7981 */ /* 0x000f22000c1e1900 */
[----:B------:R-:W-:-:S04]  /*0530*/  UIADD3 UR6, UP1, UPT, UR6, -0x8, URZ ;  /* 0xfffffff806067890 */ /* 0x000fc8000ff3e0ff */
[----:B------:R-:W-:Y:S02]  /*0540*/  UIADD3.X UR7, UPT, UPT, UR7, -0x1, URZ, UP1, !UPT ;  /* 0xffffffff07077890 */ /* 0x000fe40008ffe4ff */
[----:B------:R-:W-:-:S04]  /*0550*/  UISETP.NE.U32.AND UP1, UPT, UR6, URZ, UPT ;  /* 0x000000ff0600728c */ /* 0x000fc8000bf25070 */
[----:B------:R-:W-:Y:S01]  /*0560*/  UISETP.NE.AND.EX UP1, UPT, UR7, URZ, UPT, UP1 ;  /* 0x000000ff0700728c */ /* 0x000fe2000bf25310 */
[----:B------:R-:W-:-:S05]  /*0570*/  LEA R20, P0, R8, R20, 0x5 ;  /* 0x0000001408147211 */ /* 0x000fca00078028ff */
[----:B------:R-:W-:Y:S02]  /*0580*/  IMAD.X R21, R21, 0x1, R18, P0 ;  /* 0x0000000115157824 */ /* 0x000fe400000e0612 */
[----:B-----5:R-:W-:-:S04]  /*0590*/  FFMA R0, R0, R12, R22 ;  /* 0x0000000c00007223 */ /* 0x020fc80000000016 */
[----:B--2---:R-:W-:-:S04]  /*05a0*/  FFMA R13, R13, R2, R0 ;  /* 0x000000020d0d7223 */ /* 0x004fc80000000000 */
[----:B---3--:R-:W-:Y:S01]  /*05b0*/  FFMA R13, R24, R16, R13 ;  /* 0x00000010180d7223 */ /* 0x008fe2000000000d */
[----:B------:R-:W-:-:S03]  /*05c0*/  IADD3 R2, P1, PT, R10, 0x20, RZ ;  /* 0x000000200a027810 */ /* 0x000fc60007f3e0ff */
[----:B----4-:R-:W-:Y:S01]  /*05d0*/  FFMA R14, R26, R14, R13 ;  /* 0x0000000e1a0e7223 */ /* 0x010fe2000000000d */
[----:B0-----:R-:W-:-:S03]  /*05e0*/  IADD3.X R11, PT, PT, RZ, R11, RZ, P1, !PT ;  /* 0x0000000bff0b7210 */ /* 0x001fc60000ffe4ff */
[----:B------:R-:W-:Y:S01]  /*05f0*/  FFMA R0, R3, R28, R14 ;  /* 0x0000001c03007223 */ /* 0x000fe2000000000e */
[----:B------:R-:W-:Y:S06]  /*0600*/  BRA.U UP1, `(.L_x_26) ;  /* 0xfffffffd01407547 */ /* 0x000fec000b83ffff */
.L_x_25:
[----:B------:R-:W-:Y:S05]  /*0610*/  BRA.U !UP0, `(.L_x_24) ;  /* 0x0000000508c07547 */ /* 0x000fea000b800000 */
[----:B------:R-:W-:Y:S02]  /*0620*/  UISETP.GE.U32.AND UP1, UPT, UR13, 0x4, UPT ;  /* 0x000000040d00788c */ /* 0x000fe4000bf26070 */
[----:B------:R-:W-:Y:S02]  /*0630*/  ULOP3.LUT UR12, UR8, 0x3, URZ, 0xc0, !UPT ;  /* 0x00000003080c7892 */ /* 0x000fe4000f8ec0ff */
[----:B------:R-:W-:Y:S02]  /*0640*/  UISETP.GE.U32.AND.EX UP1, UPT, URZ, URZ, UPT, UP1 ;  /* 0x000000ffff00728c */ /* 0x000fe4000bf26110 */
[----:B------:R-:W-:-:S04]  /*0650*/  UISETP.NE.U32.AND UP0, UPT, UR12, URZ, UPT ;  /* 0x000000ff0c00728c */ /* 0x000fc8000bf05070 */
[----:B------:R-:W-:-:S03]  /*0660*/  UISETP.NE.AND.EX UP0, UPT, URZ, URZ, UPT, UP0 ;  /* 0x000000ffff00728c */ /* 0x000fc6000bf05300 */
[----:B------:R-:W-:Y:S08]  /*0670*/  BRA.U !UP1, `(.L_x_27) ;  /* 0x0000000109d07547 */ /* 0x000ff0000b800000 */
[----:B------:R-:W0:Y:S01]  /*0680*/  LDCU.128 UR16, c[0x0][0x380] ;  /* 0x00007000ff1077ac */ /* 0x000e220008000c00 */
[----:B------:R-:W-:Y:S01]  /*0690*/  IMAD R2, R8, UR5, RZ ;  /* 0x0000000508027c24 */ /* 0x000fe2000f8e02ff */
[----:B------:R-:W-:-:S03]  /*06a0*/  UIADD3 UR9, UPT, UPT, UR4, 0x1, URZ ;  /* 0x0000000104097890 */ /* 0x000fc6000fffe0ff */
[----:B------:R-:W-:Y:S01]  /*06b0*/  IMAD R11, R9, UR4, R2 ;  /* 0x00000004090b7c24 */ /* 0x000fe2000f8e0202 */
[----:B------:R-:W-:Y:S02]  /*06c0*/  UIADD3 UR7, UPT, UPT, UR4, 0x2, URZ ;  /* 0x0000000204077890 */ /* 0x000fe4000fffe0ff */
[----:B------:R-:W-:Y:S01]  /*06d0*/  IMAD.WIDE.U32 R2, R8, UR4, R6 ;  /* 0x0000000408027c25 */ /* 0x000fe2000f8e0006 */
[----:B------:R-:W-:-:S03]  /*06e0*/  UIADD3 UR6, UPT, UPT, UR4, 0x3, URZ ;  /* 0x0000000304067890 */ /* 0x000fc6000fffe0ff */
[----:B------:R-:W-:-:S04]  /*06f0*/  IMAD.WIDE.U32 R14, R8, UR9, R6 ;  /* 0x00000009080e7c25 */ /* 0x000fc8000f8e0006 */
[----:B------:R-:W-:Y:S02]  /*0700*/  IMAD.IADD R3, R3, 0x1, R11 ;  /* 0x0000000103037824 */ /* 0x000fe400078e020b */
[----:B------:R-:W-:Y:S01]  /*0710*/  IMAD.WIDE.U32 R10, R8, UR7, R6 ;  /* 0x00000007080a7c25 */ /* 0x000fe2000f8e0006 */
[----:B0-----:R-:W-:Y:S02]  /*0720*/  LEA R16, P0, R2, UR18, 0x2 ;  /* 0x0000001202107c11 */ /* 0x001fe4000f8010ff */
[----:B------:R-:W-:Y:S01]  /*0730*/  LEA R12, P1, R14, UR18, 0x2 ;  /* 0x000000120e0c7c11 */ /* 0x000fe2000f8210ff */
[C---:B------:R-:W-:Y:S01]  /*0740*/  IMAD R13, R9.reuse, UR9, R15 ;  /* 0x00000009090d7c24 */ /* 0x040fe2000f8e020f */
[----:B------:R-:W-:Y:S01]  /*0750*/  LEA.HI.X R17, R2, UR19, R3, 0x2, P0 ;  /* 0x0000001302117c11 */ /* 0x000fe200080f1403 */
[C---:B------:R-:W-:Y:S01]  /*0760*/  IMAD R3, R9.reuse, UR7, R11 ;  /* 0x0000000709037c24 */ /* 0x040fe2000f8e020b */
[----:B------:R-:W-:Y:S01]  /*0770*/  IADD3 R11, P0, PT, R4, UR4, RZ ;  /* 0x00000004040b7c10 */ /* 0x000fe2000ff1e0ff */
[----:B------:R-:W-:Y:S01]  /*0780*/  IMAD.WIDE.U32 R20, R8, UR6, R6 ;  /* 0x0000000608147c25 */ /* 0x000fe2000f8e0006 */
[----:B------:R-:W-:Y:S01]  /*0790*/  LEA.HI.X R13, R14, UR19, R13, 0x2, P1 ;  /* 0x000000130e0d7c11 */ /* 0x000fe200088f140d */
[----:B------:R-:W2:Y:S01]  /*07a0*/  LDG.E R16, desc[UR10][R16.64] ;  /* 0x0000000a10107981 */ /* 0x000ea2000c1e1900 */
[----:B------:R-:W-:Y:S01]  /*07b0*/  LEA R2, P2, R10, UR18, 0x2 ;  /* 0x000000120a027c11 */ /* 0x000fe2000f8410ff */
[----:B------:R-:W-:Y:S01]  /*07c0*/  IMAD R15, R9, UR6, R21 ;  /* 0x00000006090f7c24 */ /* 0x000fe2000f8e0215 */
[----:B------:R-:W-:Y:S01]  /*07d0*/  IADD3 R18, P1, PT, R4, UR9, RZ ;  /* 0x0000000904127c10 */ /* 0x000fe2000ff3e0ff */
[----:B------:R-:W3:Y:S01]  /*07e0*/  LDG.E R12, desc[UR10][R12.64] ;  /* 0x0000000a0c0c7981 */ /* 0x000ee2000c1e1900 */
[----:B------:R-:W-:-:S02]  /*07f0*/  IADD3.X R22, PT, PT, R23, UR5, RZ, P0, !PT ;  /* 0x0000000517167c10 */ /* 0x000fc400087fe4ff */
[----:B------:R-:W-:Y:S01]  /*0800*/  LEA.HI.X R3, R10, UR19, R3, 0x2, P2 ;  /* 0x000000130a037c11 */ /* 0x000fe200090f1403 */
[----:B------:R-:W-:Y:S01]  /*0810*/  IMAD.X R21, RZ, RZ, R23, P1 ;  /* 0x000000ffff157224 */ /* 0x000fe200008e0617 */
[C---:B------:R-:W-:Y:S02]  /*0820*/  LEA R24, P0, R11.reuse, UR16, 0x2 ;  /* 0x000000100b187c11 */ /* 0x040fe4000f8010ff */
[----:B------:R-:W-:Y:S01]  /*0830*/  LEA R10, P2, R20, UR18, 0x2 ;  /* 0x00000012140a7c11 */ /* 0x000fe2000f8410ff */
[----:B------:R-:W4:Y:S01]  /*0840*/  LDG.E R2, desc[UR10][R2.64] ;  /* 0x0000000a02027981 */ /* 0x000f22000c1e1900 */
[----:B------:R-:W-:Y:S02]  /*0850*/  LEA R14, P1, R18, UR16, 0x2 ;  /* 0x00000010120e7c11 */ /* 0x000fe4000f8210ff */
[----:B------:R-:W-:Y:S02]  /*0860*/  LEA.HI.X R25, R11, UR17, R22, 0x2, P0 ;  /* 0x000000110b197c11 */ /* 0x000fe400080f1416 */
[----:B------:R-:W-:-:S02]  /*0870*/  LEA.HI.X R11, R20, UR19, R15, 0x2, P2 ;  /* 0x00000013140b7c11 */ /* 0x000fc400090f140f */
[----:B------:R-:W-:Y:S02]  /*0880*/  LEA.HI.X R15, R18, UR17, R21, 0x2, P1 ;  /* 0x00000011120f7c11 */ /* 0x000fe400088f1415 */
[C---:B------:R-:W-:Y:S01]  /*0890*/  IADD3 R21, P0, PT, R4.reuse, UR7, RZ ;  /* 0x0000000704157c10 */ /* 0x040fe2000ff1e0ff */
[----:B------:R-:W2:Y:S01]  /*08a0*/  LDG.E R25, desc[UR10][R24.64] ;  /* 0x0000000a18197981 */ /* 0x000ea2000c1e1900 */
[----:B------:R-:W-:Y:S02]  /*08b0*/  IADD3 R18, P2, PT, R4, UR6, RZ ;  /* 0x0000000604127c10 */ /* 0x000fe4000ff5e0ff */
[C---:B------:R-:W-:Y:S01]  /*08c0*/  LEA R20, P1, R21.reuse, UR16, 0x2 ;  /* 0x0000001015147c11 */ /* 0x040fe2000f8210ff */
[--C-:B------:R-:W-:Y:S01]  /*08d0*/  IMAD.X R22, RZ, RZ, R23.reuse, P0 ;  /* 0x000000ffff167224 */ /* 0x100fe200000e0617 */
[----:B------:R-:W-:Y:S01]  /*08e0*/  LEA R26, P3, R18, UR16, 0x2 ;  /* 0x00000010121a7c11 */ /* 0x000fe2000f8610ff */
[----:B------:R-:W-:Y:S01]  /*08f0*/  IMAD.X R27, RZ, RZ, R23, P2 ;  /* 0x000000ffff1b7224 */ /* 0x000fe200010e0617 */
[----:B------:R-:W3:Y:S02]  /*0900*/  LDG.E R14, desc[UR10][R14.64] ;  /* 0x0000000a0e0e7981 */ /* 0x000ee4000c1e1900 */
[----:B------:R-:W-:-:S02]  /*0910*/  LEA.HI.X R21, R21, UR17, R22, 0x2, P1 ;  /* 0x0000001115157c11 */ /* 0x000fc400088f1416 */
[----:B------:R-:W-:Y:S01]  /*0920*/  LEA.HI.X R27, R18, UR17, R27, 0x2, P3 ;  /* 0x00000011121b7c11 */ /* 0x000fe200098f141b */
[----:B------:R-:W5:Y:S04]  /*0930*/  LDG.E R10, desc[UR10][R10.64] ;  /* 0x0000000a0a0a7981 */ /* 0x000f68000c1e1900 */
[----:B------:R-:W4:Y:S04]  /*0940*/  LDG.E R20, desc[UR10][R20.64] ;  /* 0x0000000a14147981 */ /* 0x000f28000c1e1900 */
[----:B------:R-:W5:Y:S01]  /*0950*/  LDG.E R26, desc[UR10][R26.64] ;  /* 0x0000000a1a1a7981 */ /* 0x000f62000c1e1900 */
[----:B------:R-:W-:Y:S01]  /*0960*/  UIADD3 UR4, UPT, UPT, UR4, 0x4, URZ ;  /* 0x0000000404047890 */ /* 0x000fe2000fffe0ff */
[----:B------:R-:W-:Y:S01]  /*0970*/  UMOV UR5, URZ ;  /* 0x000000ff00057c82 */ /* 0x000fe20008000000 */
[----:B--2---:R-:W-:-:S04]  /*0980*/  FFMA R25, R25, R16, R0 ;  /* 0x0000001019197223 */ /* 0x004fc80000000000 */
[----:B---3--:R-:W-:-:S04]  /*0990*/  FFMA R25, R14, R12, R25 ;  /* 0x0000000c0e197223 */ /* 0x008fc80000000019 */
[----:B----4-:R-:W-:-:S04]  /*09a0*/  FFMA R25, R20, R2, R25 ;  /* 0x0000000214197223 */ /* 0x010fc80000000019 */
[----:B-----5:R-:W-:-:S07]  /*09b0*/  FFMA R0, R26, R10, R25 ;  /* 0x0000000a1a007223 */ /* 0x020fce0000000019 */
.L_x_27:
[----:B------:R-:W-:Y:S05]  /*09c0*/  BRA.U !UP0, `(.L_x_24) ;  /* 0x0000000108d47547 */ /* 0x000fea000b800000 */
[----:B------:R-:W-:Y:S02]  /*09d0*/  UISETP.NE.U32.AND UP1, UPT, UR12, 0x1, UPT ;  /* 0x000000010c00788c */ /* 0x000fe4000bf25070 */
[----:B------:R-:W-:Y:S02]  /*09e0*/  ULOP3.LUT UR6, UR8, 0x1, URZ, 0xc0, !UPT ;  /* 0x0000000108067892 */ /* 0x000fe4000f8ec0ff */
[----:B------:R-:W-:Y:S02]  /*09f0*/  UISETP.NE.AND.EX UP1, UPT, URZ, URZ, UPT, UP1 ;  /* 0x000000ffff00728c */ /* 0x000fe4000bf25310 */
[----:B------:R-:W-:-:S04]  /*0a00*/  UISETP.NE.U32.AND UP0, UPT, UR6, 0x1, UPT ;  /* 0x000000010600788c */ /* 0x000fc8000bf05070 */
[----:B------:R-:W-:-:S03]  /*0a10*/  UISETP.NE.U32.AND.EX UP0, UPT, URZ, URZ, UPT, UP0 ;  /* 0x000000ffff00728c */ /* 0x000fc6000bf05100 */
[----:B------:R-:W-:Y:S08]  /*0a20*/  BRA.U !UP1, `(.L_x_28) ;  /* 0x0000000109787547 */ /* 0x000ff0000b800000 */
[----:B------:R-:W0:Y:S01]  /*0a30*/  LDCU.128 UR12, c[0x0][0x380] ;  /* 0x00007000ff0c77ac */ /* 0x000e220008000c00 */
[----:B------:R-:W-:Y:S01]  /*0a40*/  IMAD R2, R8, UR5, RZ ;  /* 0x0000000508027c24 */ /* 0x000fe2000f8e02ff */
[----:B------:R-:W-:Y:S01]  /*0a50*/  MOV R14, R6 ;  /* 0x00000006000e7202 */ /* 0x000fe20000000f00 */
[----:B------:R-:W-:Y:S01]  /*0a60*/  IMAD.MOV.U32 R15, RZ, RZ, R7 ;  /* 0x000000ffff0f7224 */ /* 0x000fe200078e0007 */
[----:B------:R-:W-:Y:S02]  /*0a70*/  UIADD3 UR6, UPT, UPT, UR4, 0x1, URZ ;  /* 0x0000000104067890 */ /* 0x000fe4000fffe0ff */
[----:B------:R-:W-:Y:S01]  /*0a80*/  IADD3 R3, P0, PT, R4, UR4, RZ ;  /* 0x0000000404037c10 */ /* 0x000fe2000ff1e0ff */
[----:B------:R-:W-:Y:S02]  /*0a90*/  IMAD R17, R9, UR4, R2 ;  /* 0x0000000409117c24 */ /* 0x000fe4000f8e0202 */
[----:B------:R-:W-:Y:S01]  /*0aa0*/  IMAD.WIDE.U32 R10, R8, UR4, R14 ;  /* 0x00000004080a7c25 */ /* 0x000fe2000f8e000e */
[----:B------:R-:W-:-:S02]  /*0ab0*/  IADD3.X R12, PT, PT, R23, UR5, RZ, P0, !PT ;  /* 0x00000005170c7c10 */ /* 0x000fc400087fe4ff */
[----:B------:R-:W-:Y:S01]  /*0ac0*/  IADD3 R13, P0, PT, R4, UR6, RZ ;  /* 0x00000006040d7c10 */ /* 0x000fe2000ff1e0ff */
[----:B------:R-:W-:-:S04]  /*0ad0*/  IMAD.WIDE.U32 R14, R8, UR6, R14 ;  /* 0x00000006080e7c25 */ /* 0x000fc8000f8e000e */
[----:B------:R-:W-:Y:S01]  /*0ae0*/  IMAD.IADD R17, R11, 0x1, R17 ;  /* 0x000000010b117824 */ /* 0x000fe200078e0211 */
[----:B0-----:R-:W-:Y:S01]  /*0af0*/  LEA R2, P1, R3, UR12, 0x2 ;  /* 0x0000000c03027c11 */ /* 0x001fe2000f8210ff */
[----:B------:R-:W-:Y:S01]  /*0b00*/  IMAD.X R18, RZ, RZ, R23, P0 ;  /* 0x000000ffff127224 */ /* 0x000fe200000e0617 */
[----:B------:R-:W-:Y:S01]  /*0b10*/  LEA R20, P3, R14, UR14, 0x2 ;  /* 0x0000000e0e147c11 */ /* 0x000fe2000f8610ff */
[----:B------:R-:W-:Y:S01]  /*0b20*/  IMAD R11, R9, UR6, R15 ;  /* 0x00000006090b7c24 */ /* 0x000fe2000f8e020f */
[----:B------:R-:W-:Y:S02]  /*0b30*/  LEA.HI.X R3, R3, UR13, R12, 0x2, P1 ;  /* 0x0000000d03037c11 */ /* 0x000fe400088f140c */
[C---:B------:R-:W-:Y:S02]  /*0b40*/  LEA R16, P1, R10.reuse, UR14, 0x2 ;  /* 0x0000000e0a107c11 */ /* 0x040fe4000f8210ff */
[C---:B------:R-:W-:Y:S02]  /*0b50*/  LEA R12, P2, R13.reuse, UR12, 0x2 ;  /* 0x0000000c0d0c7c11 */ /* 0x040fe4000f8410ff */
[----:B------:R-:W-:Y:S01]  /*0b60*/  LEA.HI.X R17, R10, UR15, R17, 0x2, P1 ;  /* 0x0000000f0a117c11 */ /* 0x000fe200088f1411 */
[----:B------:R-:W2:Y:S01]  /*0b70*/  LDG.E R3, desc[UR10][R2.64] ;  /* 0x0000000a02037981 */ /* 0x000ea2000c1e1900 */
[----:B------:R-:W-:-:S02]  /*0b80*/  LEA.HI.X R13, R13, UR13, R18, 0x2, P2 ;  /* 0x0000000d0d0d7c11 */ /* 0x000fc400090f1412 */
[----:B------:R-:W-:Y:S01]  /*0b90*/  LEA.HI.X R21, R14, UR15, R11, 0x2, P3 ;  /* 0x0000000f0e157c11 */ /* 0x000fe200098f140b */
[----:B------:R-:W2:Y:S04]  /*0ba0*/  LDG.E R16, desc[UR10][R16.64] ;  /* 0x0000000a10107981 */ /* 0x000ea8000c1e1900 */
[----:B------:R-:W3:Y:S04]  /*0bb0*/  LDG.E R13, desc[UR10][R12.64] ;  /* 0x0000000a0c0d7981 */ /* 0x000ee8000c1e1900 */
[----:B------:R-:W3:Y:S01]  /*0bc0*/  LDG.E R20, desc[UR10][R20.64] ;  /* 0x0000000a14147981 */ /* 0x000ee2000c1e1900 */
[----:B------:R-:W-:Y:S01]  /*0bd0*/  UIADD3 UR4, UPT, UPT, UR4, 0x2, URZ ;  /* 0x0000000204047890 */ /* 0x000fe2000fffe0ff */
[----:B------:R-:W-:Y:S01]  /*0be0*/  UMOV UR5, URZ ;  /* 0x000000ff00057c82 */ /* 0x000fe20008000000 */
[----:B--2---:R-:W-:-:S04]  /*0bf0*/  FFMA R0, R3, R16, R0 ;  /* 0x0000001003007223 */ /* 0x004fc80000000000 */
[----:B---3--:R-:W-:-:S07]  /*0c00*/  FFMA R0, R13, R20, R0 ;  /* 0x000000140d007223 */ /* 0x008fce0000000000 */
.L_x_28:
[----:B------:R-:W-:Y:S05]  /*0c10*/  BRA.U UP0, `(.L_x_24) ;  /* 0x0000000100407547 */ /* 0x000fea000b800000 */
[----:B------:R-:W0:Y:S01]  /*0c20*/  LDCU.128 UR12, c[0x0][0x380] ;  /* 0x00007000ff0c77ac */ /* 0x000e220008000c00 */
[----:B------:R-:W-:Y:S01]  /*0c30*/  IADD3 R3, P0, PT, R4, UR4, RZ ;  /* 0x0000000404037c10 */ /* 0x000fe2000ff1e0ff */
[C---:B------:R-:W-:Y:S01]  /*0c40*/  IMAD R2, R8.reuse, UR5, RZ ;  /* 0x0000000508027c24 */ /* 0x040fe2000f8e02ff */
[----:B------:R-:W-:Y:S01]  /*0c50*/  MOV R5, R7 ;  /* 0x0000000700057202 */ /* 0x000fe20000000f00 */
[----:B------:R-:W-:Y:S01]  /*0c60*/  IMAD.MOV.U32 R4, RZ, RZ, R6 ;  /* 0x000000ffff047224 */ /* 0x000fe200078e0006 */
[----:B------:R-:W-:Y:S01]  /*0c70*/  IADD3.X R12, PT, PT, R23, UR5, RZ, P0, !PT ;  /* 0x00000005170c7c10 */ /* 0x000fe200087fe4ff */
[----:B------:R-:W-:Y:S02]  /*0c80*/  IMAD R11, R9, UR4, R2 ;  /* 0x00000004090b7c24 */ /* 0x000fe4000f8e0202 */
[----:B------:R-:W-:-:S04]  /*0c90*/  IMAD.WIDE.U32 R4, R8, UR4, R4 ;  /* 0x0000000408047c25 */ /* 0x000fc8000f8e0004 */
[----:B------:R-:W-:Y:S01]  /*0ca0*/  IMAD.IADD R5, R5, 0x1, R11 ;  /* 0x0000000105057824 */ /* 0x000fe200078e020b */
[C---:B0-----:R-:W-:Y:S02]  /*0cb0*/  LEA R2, P1, R3.reuse, UR12, 0x2 ;  /* 0x0000000c03027c11 */ /* 0x041fe4000f8210ff */
[C---:B------:R-:W-:Y:S02]  /*0cc0*/  LEA R10, P0, R4.reuse, UR14, 0x2 ;  /* 0x0000000e040a7c11 */ /* 0x040fe4000f8010ff */
[----:B------:R-:W-:Y:S02]  /*0cd0*/  LEA.HI.X R3, R3, UR13, R12, 0x2, P1 ;  /* 0x0000000d03037c11 */ /* 0x000fe400088f140c */
[----:B------:R-:W-:-:S04]  /*0ce0*/  LEA.HI.X R11, R4, UR15, R5, 0x2, P0 ;  /* 0x0000000f040b7c11 */ /* 0x000fc800080f1405 */
[----:B------:R-:W2:Y:S04]  /*0cf0*/  LDG.E R3, desc[UR10][R2.64] ;  /* 0x0000000a02037981 */ /* 0x000ea8000c1e1900 */
[----:B------:R-:W2:Y:S02]  /*0d00*/  LDG.E R10, desc[UR10][R10.64] ;  /* 0x0000000a0a0a7981 */ /* 0x000ea4000c1e1900 */
[----:B--2---:R-:W-:-:S07]  /*0d10*/  FFMA R0, R3, R10, R0 ;  /* 0x0000000a03007223 */ /* 0x004fce0000000000 */
.L_x_24:
[----:B------:R-:W0:Y:S01]  /*0d20*/  LDCU.64 UR4, c[0x0][0x390] ;  /* 0x00007200ff0477ac */ /* 0x000e220008000a00 */
[----:B------:R-:W-:Y:S02]  /*0d30*/  IMAD.MOV.U32 R2, RZ, RZ, R6 ;  /* 0x000000ffff027224 */ /* 0x000fe400078e0006 */
[----:B------:R-:W-:Y:S02]  /*0d40*/  IMAD.MOV.U32 R3, RZ, RZ, R7 ;  /* 0x000000ffff037224 */ /* 0x000fe400078e0007 */
[----:B------:R-:W-:-:S04]  /*0d50*/  IMAD.WIDE.U32 R2, R19, R8, R2 ;  /* 0x0000000813027225 */ /* 0x000fc800078e0002 */
[----:B------:R-:W-:Y:S01]  /*0d60*/  IMAD R9, R19, R9, R3 ;  /* 0x0000000913097224 */ /* 0x000fe200078e0203 */
[----:B0-----:R-:W-:-:S04]  /*0d70*/  LEA R4, P0, R2, UR4, 0x2 ;  /* 0x0000000402047c11 */ /* 0x001fc8000f8010ff */
[----:B------:R-:W-:-:S05]  /*0d80*/  LEA.HI.X R5, R2, UR5, R9, 0x2, P0 ;  /* 0x0000000502057c11 */ /* 0x000fca00080f1409 */
[----:B------:R-:W-:Y:S01]  /*0d90*/  STG.E desc[UR10][R4.64], R0 ;  /* 0x0000000004007986 */ /* 0x000fe2000c10190a */
[----:B------:R-:W-:Y:S05]  /*0da0*/  EXIT ;  /* 0x000000000000794d */ /* 0x000fea0003800000 */
.L_x_29:
        /* <DEDUP_REMOVED lines=13> */
.L_x_40:


//--------------------- .text._Z13kernel_VecMulPfS_S_m --------------------------
	.section	.text._Z13kernel_VecMulPfS_S_m,"ax",@progbits
	.align	128
.text._Z13kernel_VecMulPfS_S_m:
        .type           _Z13kernel_VecMulPfS_S_m,@function
        .size           _Z13kernel_VecMulPfS_S_m,(.L_x_41 - _Z13kernel_VecMulPfS_S_m)
        .other          _Z13kernel_VecMulPfS_S_m,@"STO_CUDA_ENTRY STV_DEFAULT"
_Z13kernel_VecMulPfS_S_m:
        /* <DEDUP_REMOVED lines=14> */
[----:B------:R-:W2:Y:S02]  /*00e0*/  LDCU.64 UR6, c[0x0][0x390] ;  /* 0x00007200ff0677ac */ /* 0x000ea40008000a00 */
[C---:B0-----:R-:W-:Y:S02]  /*00f0*/  IADD3 R4, P1, PT, R6.reuse, UR10, RZ ;  /* 0x0000000a06047c10 */ /* 0x041fe4000ff3e0ff */
[----:B------:R-:W-:Y:S02]  /*0100*/  IADD3 R2, P0, PT, R6, UR8, RZ ;  /* 0x0000000806027c10 */ /* 0x000fe4000ff1e0ff */
[----:B------:R-:W-:-:S02]  /*0110*/  IADD3.X R5, PT, PT, R0, UR11, RZ, P1, !PT ;  /* 0x0000000b00057c10 */ /* 0x000fc40008ffe4ff */
[----:B------:R-:W-:-:S04]  /*0120*/  IADD3.X R3, PT, PT, R0, UR9, RZ, P0, !PT ;  /* 0x0000000900037c10 */ /* 0x000fc800087fe4ff */
[----:B-1----:R-:W3:Y:S04]  /*0130*/  LDG.E R5, desc[UR4][R4.64] ;  /* 0x0000000404057981 */ /* 0x002ee8000c1e1900 */
[----:B------:R-:W3:Y:S01]  /*0140*/  LDG.E R2, desc[UR4][R2.64] ;  /* 0x0000000402027981 */ /* 0x000ee2000c1e1900 */
[----:B--2---:R-:W-:-:S04]  /*0150*/  IADD3 R6, P0, PT, R6, UR6, RZ ;  /* 0x0000000606067c10 */ /* 0x004fc8000ff1e0ff */
[----:B------:R-:W-:Y:S01]  /*0160*/  IADD3.X R7, PT, PT, R0, UR7, RZ, P0, !PT ;  /* 0x0000000700077c10 */ /* 0x000fe200087fe4ff */
[----:B---3--:R-:W-:-:S05]  /*0170*/  FMUL R9, R2, R5 ;  /* 0x0000000502097220 */ /* 0x008fca0000400000 */
[----:B------:R-:W-:Y:S01]  /*0180*/  STG.E desc[UR4][R6.64], R9 ;  /* 0x0000000906007986 */ /* 0x000fe2000c101904 */
[----:B------:R-:W-:Y:S05]  /*0190*/  EXIT ;  /* 0x000000000000794d */ /* 0x000fea0003800000 */
.L_x_30:
        /* <DEDUP_REMOVED lines=14> */
.L_x_41:


//--------------------- .text._Z13kernel_VecSubPfS_S_m --------------------------
	.section	.text._Z13kernel_VecSubPfS_S_m,"ax",@progbits
	.align	128
.text._Z13kernel_VecSubPfS_S_m:
        .type           _Z13kernel_VecSubPfS_S_m,@function
        .size           _Z13kernel_VecSubPfS_S_m,(.L_x_42 - _Z13kernel_VecSubPfS_S_m)
        .other          _Z13kernel_VecSubPfS_S_m,@"STO_CUDA_ENTRY STV_DEFAULT"
_Z13kernel_VecSubPfS_S_m:
        /* <DEDUP_REMOVED lines=23> */
[----:B---3--:R-:W-:-:S05]  /*0170*/  FADD R9, R2, -R5 ;  /* 0x8000000502097221 */ /* 0x008fca0000000000 */
[----:B------:R-:W-:Y:S01]  /*0180*/  STG.E desc[UR4][R6.64], R9 ;  /* 0x0000000906007986 */ /* 0x000fe2000c101904 */
[----:B------:R-:W-:Y:S05]  /*0190*/  EXIT ;  /* 0x000000000000794d */ /* 0x000fea0003800000 */
.L_x_31:
        /* <DEDUP_REMOVED lines=14> */
.L_x_42:


//--------------------- .text._Z13kernel_VecAddPfS_S_m --------------------------
	.section	.text._Z13kernel_VecAddPfS_S_m,"ax",@progbits
	.align	128
.text._Z13kernel_VecAddPfS_S_m:
        .type           _Z13kernel_VecAddPfS_S_m,@function
        .size           _Z13kernel_VecAddPfS_S_m,(.L_x_43 - _Z13kernel_VecAddPfS_S_m)
        .other          _Z13kernel_VecAddPfS_S_m,@"STO_CUDA_ENTRY STV_DEFAULT"
_Z13kernel_VecAddPfS_S_m:
        /* <DEDUP_REMOVED lines=23> */
[----:B---3--:R-:W-:-:S05]  /*0170*/  FADD R9, R2, R5 ;  /* 0x0000000502097221 */ /* 0x008fca0000000000 */
[----:B------:R-:W-:Y:S01]  /*0180*/  STG.E desc[UR4][R6.64], R9 ;  /* 0x0000000906007986 */ /* 0x000fe2000c101904 */
[----:B------:R-:W-:Y:S05]  /*0190*/  EXIT ;  /* 0x000000000000794d */ /* 0x000fea0003800000 */
.L_x_32:
        /* <DEDUP_REMOVED lines=14> */
.L_x_43:


//--------------------- .nv.shared.reserved.0     --------------------------
	.section	.nv.shared.reserved.0,"aw",@nobits
	.weak		__nv_reservedSMEM_offset_0_alias
	.size		__nv_reservedSMEM_offset_0_alias, 0, 64
	.other		__nv_reservedSMEM_offset_0_alias,@"STO_CUDA_RESERVED_SHARED STV_DEFAULT"
__nv_reservedSMEM_offset_0_alias:
	.zero		0
	.zero		64


//--------------------- .nv.shared._Z13kernel_VecDotPfS_S_m --------------------------
	.section	.nv.shared._Z13kernel_VecDotPfS_S_m,"aw",@nobits
	.sectionflags	@""
	.align	4
.nv.shared._Z13kernel_VecDotPfS_S_m:
	.zero		2048


//--------------------- .nv.constant0._Z15kernel_VecScalePfS_fm --------------------------
	.section	.nv.constant0._Z15kernel_VecScalePfS_fm,"a",@progbits
	.sectionflags	@""
	.align	4
.nv.constant0._Z15kernel_VecScalePfS_fm:
	.zero		928


//--------------------- .nv.constant0._Z22kernel_MatrixTransposePfS_mm --------------------------
	.section	.nv.constant0._Z22kernel_MatrixTransposePfS_mm,"a",@progbits
	.sectionflags	@""
	.align	4
.nv.constant0._Z22kernel_MatrixTransposePfS_mm:
	.zero		928


//--------------------- .nv.constant0._Z13kernel_VecDotPfS_S_m --------------------------
	.section	.nv.constant0._Z13kernel_VecDotPfS_S_m,"a",@progbits
	.sectionflags	@""
	.align	4
.nv.constant0._Z13kernel_VecDotPfS_S_m:
	.zero		928


//--------------------- .nv.constant0._Z22kernel_VecSigmoidPrimePfS_m --------------------------
	.section	.nv.constant0._Z22kernel_VecSigmoidPrimePfS_m,"a",@progbits
	.sectionflags	@""
	.align	4
.nv.constant0._Z22kernel_VecSigmoidPrimePfS_m:
	.zero		920


//--------------------- .nv.constant0._Z17kernel_VecSigmoidPfS_m --------------------------
	.section	.nv.constant0._Z17kernel_VecSigmoidPfS_m,"a",@progbits
	.sectionflags	@""
	.align	4
.nv.constant0._Z17kernel_VecSigmoidPfS_m:
	.zero		920


//--------------------- .nv.constant0._Z16kernel_MatrixMulPfS_S_mmm --------------------------
	.section	.nv.constant0._Z16kernel_MatrixMulPfS_S_mmm,"a",@progbits
	.sectionflags	@""
	.align	4
.nv.constant0._Z16kernel_MatrixMulPfS_S_mmm:
	.zero		944


//--------------------- .nv.constant0._Z13kernel_VecMulPfS_S_m --------------------------
	.section	.nv.constant0._Z13kernel_VecMulPfS_S_m,"a",@progbits
	.sectionflags	@""
	.align	4
.nv.constant0._Z13kernel_VecMulPfS_S_m:
	.zero		928


//--------------------- .nv.constant0._Z13kernel_VecSubPfS_S_m --------------------------
	.section	.nv.constant0._Z13kernel_VecSubPfS_S_m,"a",@progbits
	.sectionflags	@""
	.align	4
.nv.constant0._Z13kernel_VecSubPfS_S_m:
	.zero		928


//--------------------- .nv.constant0._Z13kernel_VecAddPfS_S_m --------------------------
	.section	.nv.constant0._Z13kernel_VecAddPfS_S_m,"a",@progbits
	.sectionflags	@""
	.align	4
.nv.constant0._Z13kernel_VecAddPfS_S_m:
	.zero		928


//--------------------- SYMBOLS --------------------------

	.type		.nv.reservedSmem.offset0,@object
	.size		.nv.reservedSmem.offset0,0x4
	.type		.nv.reservedSmem.cap,@object
	.size		.nv.reservedSmem.cap,0x4
